	.target	sm_90a

	.elftype	@"ET_EXEC"


//--------------------- .note.nv.tkinfo           --------------------------
	.section	.note.nv.tkinfo,"",@"SHT_NOTE"
	.sectionflags	@"SHF_NOTE_NV_TKINFO"
	.tkinfo
        /*0018*/ 	.word	0x00000002
        /*0030*/ 	.string	""
        /*0030*/ 	.string	"ptxas"
        /*0030*/ 	.string	"Cuda compilation tools, release 13.0, V13.0.88"
        /*0030*/ 	.string	"Build cuda_13.0.r13.0/compiler.36424714_0"
        /*0030*/ 	.string	"-arch sm_90a -m 64 "



//--------------------- .note.nv.cuinfo           --------------------------
	.section	.note.nv.cuinfo,"",@"SHT_NOTE"
	.sectionflags	@"SHF_NOTE_NV_CUINFO"
        /*0018*/ 	.short	0x0002
        /*001a*/ 	.short	0x005a
        /*001c*/ 	.short	0x0082
	.zero		2


//--------------------- .nv.info                  --------------------------
	.section	.nv.info,"",@"SHT_CUDA_INFO"
	.align	4


	//----- nvinfo : EIATTR_REGCOUNT
	.align		4
        /*0000*/ 	.byte	0x04, 0x2f
        /*0002*/ 	.short	(.L_15 - .L_14)
	.align		4
.L_14:
        /*0004*/ 	.word	index@(_ZN7cutlass13device_kernelINS_4gemm6kernel13GemmUniversalIN4cute5tupleIJiiiiEEENS1_10collective13CollectiveMmaINS1_34MainloopSm90TmaGmmaWarpSpecializedILi2ENS5_IJNS4_1CILi2EEENSA_ILi1EEESC_EEENS1_35KernelTmaWarpSpecializedCooperativeEEENS5_IJNSA_ILi256EEENSA_ILi64EEENSA_ILi128EEEEEENS_6half_tENS5_IJlSC_lEEESK_SL_NS4_8TiledMMAINS4_8MMA_AtomIJNS4_4SM904GMMA25MMA_64x64x16_F32F16F16_SSILNSP_5MajorE0ELSR_0ELNSP_7ScaleInE1ELSS_1EEEEEENS4_6LayoutISD_NS5_IJSC_NSA_ILi0EEESW_EEEEENS5_IJNS4_10UnderscoreESZ_SZ_EEEEENS4_13SM90_TMA_LOADENS4_14ComposedLayoutINS4_7SwizzleILi3ELi4ELi3EEENS4_18smem_ptr_flag_bitsILi16EEENSV_INS5_IJNSA_ILi8EEESH_EEENS5_IJSH_SC_EEEEEEEvNS4_8identityENS4_23SM90_TMA_LOAD_MULTICASTES1C_vS1D_EENS_8epilogue10collective6detail29Sm90TmaWarpSpecializedAdapterINS1H_15DefaultEpilogueISK_SL_SL_NS1G_6thread17LinearCombinationISK_Li1EffLNS1L_9ScaleType4KindE0ELNS_15FloatRoundStyleE2ESK_EENS1_15EpilogueDefaultEEEEEvvEEEEvNT_6ParamsE)
        /*0008*/ 	.word	0x000000a8


	//----- nvinfo : EIATTR_FRAME_SIZE
	.align		4
.L_15:
        /*000c*/ 	.byte	0x04, 0x11
        /*000e*/ 	.short	(.L_17 - .L_16)
	.align		4
.L_16:
        /*0010*/ 	.word	index@(_ZN7cutlass13device_kernelINS_4gemm6kernel13GemmUniversalIN4cute5tupleIJiiiiEEENS1_10collective13CollectiveMmaINS1_34MainloopSm90TmaGmmaWarpSpecializedILi2ENS5_IJNS4_1CILi2EEENSA_ILi1EEESC_EEENS1_35KernelTmaWarpSpecializedCooperativeEEENS5_IJNSA_ILi256EEENSA_ILi64EEENSA_ILi128EEEEEENS_6half_tENS5_IJlSC_lEEESK_SL_NS4_8TiledMMAINS4_8MMA_AtomIJNS4_4SM904GMMA25MMA_64x64x16_F32F16F16_SSILNSP_5MajorE0ELSR_0ELNSP_7ScaleInE1ELSS_1EEEEEENS4_6LayoutISD_NS5_IJSC_NSA_ILi0EEESW_EEEEENS5_IJNS4_10UnderscoreESZ_SZ_EEEEENS4_13SM90_TMA_LOADENS4_14ComposedLayoutINS4_7SwizzleILi3ELi4ELi3EEENS4_18smem_ptr_flag_bitsILi16EEENSV_INS5_IJNSA_ILi8EEESH_EEENS5_IJSH_SC_EEEEEEEvNS4_8identityENS4_23SM90_TMA_LOAD_MULTICASTES1C_vS1D_EENS_8epilogue10collective6detail29Sm90TmaWarpSpecializedAdapterINS1H_15DefaultEpilogueISK_SL_SL_NS1G_6thread17LinearCombinationISK_Li1EffLNS1L_9ScaleType4KindE0ELNS_15FloatRoundStyleE2ESK_EENS1_15EpilogueDefaultEEEEEvvEEEEvNT_6ParamsE)
        /*0014*/ 	.word	0x00000000


	//----- nvinfo : EIATTR_MIN_STACK_SIZE
	.align		4
.L_17:
        /*0018*/ 	.byte	0x04, 0x12
        /*001a*/ 	.short	(.L_19 - .L_18)
	.align		4
.L_18:
        /*001c*/ 	.word	index@(_ZN7cutlass13device_kernelINS_4gemm6kernel13GemmUniversalIN4cute5tupleIJiiiiEEENS1_10collective13CollectiveMmaINS1_34MainloopSm90TmaGmmaWarpSpecializedILi2ENS5_IJNS4_1CILi2EEENSA_ILi1EEESC_EEENS1_35KernelTmaWarpSpecializedCooperativeEEENS5_IJNSA_ILi256EEENSA_ILi64EEENSA_ILi128EEEEEENS_6half_tENS5_IJlSC_lEEESK_SL_NS4_8TiledMMAINS4_8MMA_AtomIJNS4_4SM904GMMA25MMA_64x64x16_F32F16F16_SSILNSP_5MajorE0ELSR_0ELNSP_7ScaleInE1ELSS_1EEEEEENS4_6LayoutISD_NS5_IJSC_NSA_ILi0EEESW_EEEEENS5_IJNS4_10UnderscoreESZ_SZ_EEEEENS4_13SM90_TMA_LOADENS4_14ComposedLayoutINS4_7SwizzleILi3ELi4ELi3EEENS4_18smem_ptr_flag_bitsILi16EEENSV_INS5_IJNSA_ILi8EEESH_EEENS5_IJSH_SC_EEEEEEEvNS4_8identityENS4_23SM90_TMA_LOAD_MULTICASTES1C_vS1D_EENS_8epilogue10collective6detail29Sm90TmaWarpSpecializedAdapterINS1H_15DefaultEpilogueISK_SL_SL_NS1G_6thread17LinearCombinationISK_Li1EffLNS1L_9ScaleType4KindE0ELNS_15FloatRoundStyleE2ESK_EENS1_15EpilogueDefaultEEEEEvvEEEEvNT_6ParamsE)
        /*0020*/ 	.word	0x00000000
.L_19:


//--------------------- .nv.compat                --------------------------
	.section	.nv.compat,"",@"SHT_CUDA_COMPAT_INFO"
	.align	4
        /*0000*/ 	.byte	0x02, 0x09, 0x01, 0x00, 0x02, 0x02, 0x04, 0x00, 0x02, 0x05, 0x05, 0x00, 0x03, 0x07, 0x01, 0x01
        /*0010*/ 	.byte	0x02, 0x03, 0x01, 0x00, 0x02, 0x06, 0x01, 0x00, 0x04, 0x0b, 0x08, 0x00, 0x00, 0x00, 0x00, 0x00
        /*0020*/ 	.byte	0x00, 0x00, 0x00, 0x00


//--------------------- .nv.info._ZN7cutlass13device_kernelINS_4gemm6kernel13GemmUniversalIN4cute5tupleIJiiiiEEENS1_10collective13CollectiveMmaINS1_34MainloopSm90TmaGmmaWarpSpecializedILi2ENS5_IJNS4_1CILi2EEENSA_ILi1EEESC_EEENS1_35KernelTmaWarpSpecializedCooperativeEEENS5_IJNSA_ILi256EEENSA_ILi64EEENSA_ILi128EEEEEENS_6half_tENS5_IJlSC_lEEESK_SL_NS4_8TiledMMAINS4_8MMA_AtomIJNS4_4SM904GMMA25MMA_64x64x16_F32F16F16_SSILNSP_5MajorE0ELSR_0ELNSP_7ScaleInE1ELSS_1EEEEEENS4_6LayoutISD_NS5_IJSC_NSA_ILi0EEESW_EEEEENS5_IJNS4_10UnderscoreESZ_SZ_EEEEENS4_13SM90_TMA_LOADENS4_14ComposedLayoutINS4_7SwizzleILi3ELi4ELi3EEENS4_18smem_ptr_flag_bitsILi16EEENSV_INS5_IJNSA_ILi8EEESH_EEENS5_IJSH_SC_EEEEEEEvNS4_8identityENS4_23SM90_TMA_LOAD_MULTICASTES1C_vS1D_EENS_8epilogue10collective6detail29Sm90TmaWarpSpecializedAdapterINS1H_15DefaultEpilogueISK_SL_SL_NS1G_6thread17LinearCombinationISK_Li1EffLNS1L_9ScaleType4KindE0ELNS_15FloatRoundStyleE2ESK_EENS1_15EpilogueDefaultEEEEEvvEEEEvNT_6ParamsE --------------------------
	.section	.nv.info._ZN7cutlass13device_kernelINS_4gemm6kernel13GemmUniversalIN4cute5tupleIJiiiiEEENS1_10collective13CollectiveMmaINS1_34MainloopSm90TmaGmmaWarpSpecializedILi2ENS5_IJNS4_1CILi2EEENSA_ILi1EEESC_EEENS1_35KernelTmaWarpSpecializedCooperativeEEENS5_IJNSA_ILi256EEENSA_ILi64EEENSA_ILi128EEEEEENS_6half_tENS5_IJlSC_lEEESK_SL_NS4_8TiledMMAINS4_8MMA_AtomIJNS4_4SM904GMMA25MMA_64x64x16_F32F16F16_SSILNSP_5MajorE0ELSR_0ELNSP_7ScaleInE1ELSS_1EEEEEENS4_6LayoutISD_NS5_IJSC_NSA_ILi0EEESW_EEEEENS5_IJNS4_10UnderscoreESZ_SZ_EEEEENS4_13SM90_TMA_LOADENS4_14ComposedLayoutINS4_7SwizzleILi3ELi4ELi3EEENS4_18smem_ptr_flag_bitsILi16EEENSV_INS5_IJNSA_ILi8EEESH_EEENS5_IJSH_SC_EEEEEEEvNS4_8identityENS4_23SM90_TMA_LOAD_MULTICASTES1C_vS1D_EENS_8epilogue10collective6detail29Sm90TmaWarpSpecializedAdapterINS1H_15DefaultEpilogueISK_SL_SL_NS1G_6thread17LinearCombinationISK_Li1EffLNS1L_9ScaleType4KindE0ELNS_15FloatRoundStyleE2ESK_EENS1_15EpilogueDefaultEEEEEvvEEEEvNT_6ParamsE,"",@"SHT_CUDA_INFO"
	.sectionflags	@""
	.align	4


	//----- nvinfo : EIATTR_CUDA_API_VERSION
	.align		4
        /*0000*/ 	.byte	0x04, 0x37
        /*0002*/ 	.short	(.L_21 - .L_20)
.L_20:
        /*0004*/ 	.word	0x00000082


	//----- nvinfo : EIATTR_KPARAM_INFO
	.align		4
.L_21:
        /*0008*/ 	.byte	0x04, 0x17
        /*000a*/ 	.short	(.L_23 - .L_22)
.L_22:
        /*000c*/ 	.word	0x00000000
        /*0010*/ 	.short	0x0000
        /*0012*/ 	.short	0x0070
        /*0014*/ 	.byte	0x00, 0xf0, 0x01, 0x10


	//----- nvinfo : EIATTR_SPARSE_MMA_MASK
	.align		4
.L_23:
        /*0018*/ 	.byte	0x03, 0x50
        /*001a*/ 	.short	0x0000


	//----- nvinfo : EIATTR_MAXREG_COUNT
	.align		4
        /*001c*/ 	.byte	0x03, 0x1b
        /*001e*/ 	.short	0x00a8


	//----- nvinfo : EIATTR_NUM_BARRIERS
	.align		4
        /*0020*/ 	.byte	0x02, 0x4c
        /*0022*/ 	.byte	0x01
	.zero		1


	//----- nvinfo : EIATTR_EXTERNS
	.align		4
        /*0024*/ 	.byte	0x04, 0x0f
        /*0026*/ 	.short	(.L_25 - .L_24)


	//   ....[0]....
	.align		4
.L_24:
        /*0028*/ 	.word	index@(__assertfail)


	//----- nvinfo : EIATTR_MERCURY_ISA_VERSION
	.align		4
.L_25:
        /*002c*/ 	.byte	0x03, 0x5f
        /*002e*/ 	.short	0x0101


	//----- nvinfo : EIATTR_INT_WARP_WIDE_INSTR_OFFSETS
	.align		4
        /*0030*/ 	.byte	0x04, 0x31
        /*0032*/ 	.short	(.L_27 - .L_26)


	//   ....[0]....
.L_26:
        /*0034*/ 	.word	0x00000450


	//   ....[1]....
        /*0038*/ 	.word	0x00000550


	//   ....[2]....
        /*003c*/ 	.word	0x00000660


	//   ....[3]....
        /*0040*/ 	.word	0x00002890


	//----- nvinfo : EIATTR_COOP_GROUP_MASK_REGIDS
	.align		4
.L_27:
        /*0044*/ 	.byte	0x04, 0x29
        /*0046*/ 	.short	(.L_29 - .L_28)


	//   ....[0]....
.L_28:
        /*0048*/ 	.word	0xffffffff


	//   ....[1]....
        /*004c*/ 	.word	0xffffffff


	//   ....[2]....
        /*0050*/ 	.word	0xffffffff


	//   ....[3]....
        /*0054*/ 	.word	0xffffffff


	//   ....[4]....
        /*0058*/ 	.word	0xffffffff


	//   ....[5]....
        /*005c*/ 	.word	0xffffffff


	//----- nvinfo : EIATTR_COOP_GROUP_INSTR_OFFSETS
	.align		4
.L_29:
        /*0060*/ 	.byte	0x04, 0x28
        /*0062*/ 	.short	(.L_31 - .L_30)


	//   ....[0]....
.L_30:
        /*0064*/ 	.word	0x00000060


	//   ....[1]....
        /*0068*/ 	.word	0x00000070


	//   ....[2]....
        /*006c*/ 	.word	0x00000130


	//   ....[3]....
        /*0070*/ 	.word	0x00000290


	//   ....[4]....
        /*0074*/ 	.word	0x000007c0


	//   ....[5]....
        /*0078*/ 	.word	0x00001480


	//----- nvinfo : EIATTR_REG_RECONFIG
	.align		4
.L_31:
        /*007c*/ 	.byte	0x01, 0x54
	.zero		2


	//----- nvinfo : EIATTR_SYSCALL_OFFSETS
	.align		4
        /*0080*/ 	.byte	0x04, 0x46
        /*0082*/ 	.short	(.L_33 - .L_32)


	//   ....[0]....
.L_32:
        /*0084*/ 	.word	0x00001670


	//----- nvinfo : EIATTR_MBARRIER_INSTR_OFFSETS
	.align		4
.L_33:
        /*0088*/ 	.byte	0x04, 0x39
        /*008a*/ 	.short	(.L_35 - .L_34)


	//   ....[0]....
.L_34:
        /*008c*/ 	.word	0x00000230
        /*0090*/ 	.word	0x000000ff
        /*0094*/ 	.word	0x00000000
        /*0098*/ 	.short	0x0100
        /*009a*/ 	.byte	0x08
	.zero		1


	//   ....[1]....
        /*009c*/ 	.word	0x00000240
        /*00a0*/ 	.word	0x000000ff
        /*00a4*/ 	.word	0x00000010
        /*00a8*/ 	.short	0x0100
        /*00aa*/ 	.byte	0x08
	.zero		1


	//   ....[2]....
        /*00ac*/ 	.word	0x00000250
        /*00b0*/ 	.word	0x000000ff
        /*00b4*/ 	.word	0x00000008
        /*00b8*/ 	.short	0x0100
        /*00ba*/ 	.byte	0x08
	.zero		1


	//   ....[3]....
        /*00bc*/ 	.word	0x00000260
        /*00c0*/ 	.word	0x000000ff
        /*00c4*/ 	.word	0x00000018
        /*00c8*/ 	.short	0x0100
        /*00ca*/ 	.byte	0x08
	.zero		1


	//   ....[4]....
        /*00cc*/ 	.word	0x000006e0
        /*00d0*/ 	.word	0x000000ff
        /*00d4*/ 	.word	0x00000030
        /*00d8*/ 	.short	0x0100
        /*00da*/ 	.byte	0x06
	.zero		1


	//   ....[5]....
        /*00dc*/ 	.word	0x00000770
        /*00e0*/ 	.word	0x000000ff
        /*00e4*/ 	.word	0x00000038
        /*00e8*/ 	.short	0x0100
        /*00ea*/ 	.byte	0x06
	.zero		1


	//   ....[6]....
        /*00ec*/ 	.word	0x00001730
        /*00f0*/ 	.word	0x00000003
        /*00f4*/ 	.word	0x00000000
        /*00f8*/ 	.short	0x010a
        /*00fa*/ 	.byte	0x3f
	.zero		1


	//   ....[7]....
        /*00fc*/ 	.word	0x00001790
        /*0100*/ 	.word	0x00000003
        /*0104*/ 	.word	0x00000000
        /*0108*/ 	.short	0x010a
        /*010a*/ 	.byte	0x3f
	.zero		1


	//   ....[8]....
        /*010c*/ 	.word	0x00001fe0
        /*0110*/ 	.word	0x00000005
        /*0114*/ 	.word	0x00000000
        /*0118*/ 	.short	0x010a
        /*011a*/ 	.byte	0x3f
	.zero		1


	//   ....[9]....
        /*011c*/ 	.word	0x00002020
        /*0120*/ 	.word	0x00000005
        /*0124*/ 	.word	0x00000000
        /*0128*/ 	.short	0x010a
        /*012a*/ 	.byte	0x3f
	.zero		1


	//   ....[10]....
        /*012c*/ 	.word	0x00002740
        /*0130*/ 	.word	0x00000005
        /*0134*/ 	.word	0x00000000
        /*0138*/ 	.short	0x0101
        /*013a*/ 	.byte	0x3f
	.zero		1


	//   ....[11]....
        /*013c*/ 	.word	0x00002900
        /*0140*/ 	.word	0x00000003
        /*0144*/ 	.word	0x00000000
        /*0148*/ 	.short	0x0101
        /*014a*/ 	.byte	0x3f
	.zero		1


	//   ....[12]....
        /*014c*/ 	.word	0x00008410
        /*0150*/ 	.word	0x00000017
        /*0154*/ 	.word	0x00000010
        /*0158*/ 	.short	0x010a
        /*015a*/ 	.byte	0x3f
	.zero		1


	//   ....[13]....
        /*015c*/ 	.word	0x00008890
        /*0160*/ 	.word	0x00000005
        /*0164*/ 	.word	0x00000038
        /*0168*/ 	.short	0x0101
        /*016a*/ 	.byte	0x3f
	.zero		1


	//   ....[14]....
        /*016c*/ 	.word	0x00008fb0
        /*0170*/ 	.word	0x00000007
        /*0174*/ 	.word	0x00000000
        /*0178*/ 	.short	0x010a
        /*017a*/ 	.byte	0x3f
	.zero		1


	//   ....[15]....
        /*017c*/ 	.word	0x00009030
        /*0180*/ 	.word	0x00000005
        /*0184*/ 	.word	0x00000000
        /*0188*/ 	.short	0x010a
        /*018a*/ 	.byte	0x3f
	.zero		1


	//   ....[16]....
        /*018c*/ 	.word	0x00009090
        /*0190*/ 	.word	0x00000003
        /*0194*/ 	.word	0x00000000
        /*0198*/ 	.short	0x010a
        /*019a*/ 	.byte	0x3f
	.zero		1


	//   ....[17]....
        /*019c*/ 	.word	0x000090e0
        /*01a0*/ 	.word	0x00000005
        /*01a4*/ 	.word	0x00000000
        /*01a8*/ 	.short	0x010a
        /*01aa*/ 	.byte	0x3f
	.zero		1


	//   ....[18]....
        /*01ac*/ 	.word	0x000091b0
        /*01b0*/ 	.word	0x00000017
        /*01b4*/ 	.word	0x00000010
        /*01b8*/ 	.short	0x010a
        /*01ba*/ 	.byte	0x3f
	.zero		1


	//   ....[19]....
        /*01bc*/ 	.word	0x00009280
        /*01c0*/ 	.word	0x00000007
        /*01c4*/ 	.word	0x00000000
        /*01c8*/ 	.short	0x010a
        /*01ca*/ 	.byte	0x3f
	.zero		1


	//----- nvinfo : EIATTR_NUM_MBARRIERS
	.align		4
.L_35:
        /*01cc*/ 	.byte	0x03, 0x38
        /*01ce*/ 	.short	0x0006


	//----- nvinfo : EIATTR_EXIT_INSTR_OFFSETS
	.align		4
        /*01d0*/ 	.byte	0x04, 0x1c
        /*01d2*/ 	.short	(.L_37 - .L_36)


	//   ....[0]....
.L_36:
        /*01d4*/ 	.word	0x000009a0


	//   ....[1]....
        /*01d8*/ 	.word	0x000011c0


	//   ....[2]....
        /*01dc*/ 	.word	0x00007b90


	//   ....[3]....
        /*01e0*/ 	.word	0x000080f0


	//   ....[4]....
        /*01e4*/ 	.word	0x00009080


	//----- nvinfo : EIATTR_MAX_THREADS
	.align		4
.L_37:
        /*01e8*/ 	.byte	0x04, 0x05
        /*01ea*/ 	.short	(.L_39 - .L_38)
.L_38:
        /*01ec*/ 	.word	0x00000180
        /*01f0*/ 	.word	0x00000001
        /*01f4*/ 	.word	0x00000001


	//----- nvinfo : EIATTR_CRS_STACK_SIZE
	.align		4
.L_39:
        /*01f8*/ 	.byte	0x04, 0x1e
        /*01fa*/ 	.short	(.L_41 - .L_40)
.L_40:
        /*01fc*/ 	.word	0x00000000


	//----- nvinfo : EIATTR_CBANK_PARAM_SIZE
	.align		4
.L_41:
        /*0200*/ 	.byte	0x03, 0x19
        /*0202*/ 	.short	0x0470


	//----- nvinfo : EIATTR_PARAM_CBANK
	.align		4
        /*0204*/ 	.byte	0x04, 0x0a
        /*0206*/ 	.short	(.L_43 - .L_42)
	.align		4
.L_42:
        /*0208*/ 	.word	index@(.nv.constant0._ZN7cutlass13device_kernelINS_4gemm6kernel13GemmUniversalIN4cute5tupleIJiiiiEEENS1_10collective13CollectiveMmaINS1_34MainloopSm90TmaGmmaWarpSpecializedILi2ENS5_IJNS4_1CILi2EEENSA_ILi1EEESC_EEENS1_35KernelTmaWarpSpecializedCooperativeEEENS5_IJNSA_ILi256EEENSA_ILi64EEENSA_ILi128EEEEEENS_6half_tENS5_IJlSC_lEEESK_SL_NS4_8TiledMMAINS4_8MMA_AtomIJNS4_4SM904GMMA25MMA_64x64x16_F32F16F16_SSILNSP_5MajorE0ELSR_0ELNSP_7ScaleInE1ELSS_1EEEEEENS4_6LayoutISD_NS5_IJSC_NSA_ILi0EEESW_EEEEENS5_IJNS4_10UnderscoreESZ_SZ_EEEEENS4_13SM90_TMA_LOADENS4_14ComposedLayoutINS4_7SwizzleILi3ELi4ELi3EEENS4_18smem_ptr_flag_bitsILi16EEENSV_INS5_IJNSA_ILi8EEESH_EEENS5_IJSH_SC_EEEEEEEvNS4_8identityENS4_23SM90_TMA_LOAD_MULTICASTES1C_vS1D_EENS_8epilogue10collective6detail29Sm90TmaWarpSpecializedAdapterINS1H_15DefaultEpilogueISK_SL_SL_NS1G_6thread17LinearCombinationISK_Li1EffLNS1L_9ScaleType4KindE0ELNS_15FloatRoundStyleE2ESK_EENS1_15EpilogueDefaultEEEEEvvEEEEvNT_6ParamsE)
        /*020c*/ 	.short	0x0210
        /*020e*/ 	.short	0x0470


	//----- nvinfo : EIATTR_SW_WAR
	.align		4
.L_43:
        /*0210*/ 	.byte	0x04, 0x36
        /*0212*/ 	.short	(.L_45 - .L_44)
.L_44:
        /*0214*/ 	.word	0x00000008
.L_45:


//--------------------- .nv.callgraph             --------------------------
	.section	.nv.callgraph,"",@"SHT_CUDA_CALLGRAPH"
	.align	4
	.sectionentsize	8
	.align		4
        /*0000*/ 	.word	0x00000000
	.align		4
        /*0004*/ 	.word	0xffffffff
	.align		4
        /*0008*/ 	.word	index@(_ZN7cutlass13device_kernelINS_4gemm6kernel13GemmUniversalIN4cute5tupleIJiiiiEEENS1_10collective13CollectiveMmaINS1_34MainloopSm90TmaGmmaWarpSpecializedILi2ENS5_IJNS4_1CILi2EEENSA_ILi1EEESC_EEENS1_35KernelTmaWarpSpecializedCooperativeEEENS5_IJNSA_ILi256EEENSA_ILi64EEENSA_ILi128EEEEEENS_6half_tENS5_IJlSC_lEEESK_SL_NS4_8TiledMMAINS4_8MMA_AtomIJNS4_4SM904GMMA25MMA_64x64x16_F32F16F16_SSILNSP_5MajorE0ELSR_0ELNSP_7ScaleInE1ELSS_1EEEEEENS4_6LayoutISD_NS5_IJSC_NSA_ILi0EEESW_EEEEENS5_IJNS4_10UnderscoreESZ_SZ_EEEEENS4_13SM90_TMA_LOADENS4_14ComposedLayoutINS4_7SwizzleILi3ELi4ELi3EEENS4_18smem_ptr_flag_bitsILi16EEENSV_INS5_IJNSA_ILi8EEESH_EEENS5_IJSH_SC_EEEEEEEvNS4_8identityENS4_23SM90_TMA_LOAD_MULTICASTES1C_vS1D_EENS_8epilogue10collective6detail29Sm90TmaWarpSpecializedAdapterINS1H_15DefaultEpilogueISK_SL_SL_NS1G_6thread17LinearCombinationISK_Li1EffLNS1L_9ScaleType4KindE0ELNS_15FloatRoundStyleE2ESK_EENS1_15EpilogueDefaultEEEEEvvEEEEvNT_6ParamsE)
	.align		4
        /*000c*/ 	.word	index@(__assertfail)
	.align		4
        /*0010*/ 	.word	0x00000000
	.align		4
        /*0014*/ 	.word	0xfffffffe
	.align		4
        /*0018*/ 	.word	0x00000000
	.align		4
        /*001c*/ 	.word	0xfffffffd
	.align		4
        /*0020*/ 	.word	0x00000000
	.align		4
        /*0024*/ 	.word	0xfffffffc


//--------------------- .nv.constant4             --------------------------
	.section	.nv.constant4,"a",@progbits
	.align	8
	.align		8
.nv.constant4:
        /*0000*/ 	.dword	__assertfail
	.align		8
        /*0008*/ 	.dword	__unnamed_1
	.align		8
        /*0010*/ 	.dword	_ZN40_INTERNAL_64093099_4_k_cu_58af899d_345984cuda3std3__45__cpo5beginE
	.align		8
        /*0018*/ 	.dword	_ZN40_INTERNAL_64093099_4_k_cu_58af899d_345984cuda3std3__45__cpo3endE
	.align		8
        /*0020*/ 	.dword	_ZN40_INTERNAL_64093099_4_k_cu_58af899d_345984cuda3std3__45__cpo6cbeginE
	.align		8
        /*0028*/ 	.dword	_ZN40_INTERNAL_64093099_4_k_cu_58af899d_345984cuda3std3__45__cpo4cendE
	.align		8
        /*0030*/ 	.dword	_ZN40_INTERNAL_64093099_4_k_cu_58af899d_345984cuda3std3__442_GLOBAL__N__64093099_4_k_cu_58af899d_345986ignoreE
	.align		8
        /*0038*/ 	.dword	_ZN40_INTERNAL_64093099_4_k_cu_58af899d_345984cuda3std3__419piecewise_constructE
	.align		8
        /*0040*/ 	.dword	_ZN40_INTERNAL_64093099_4_k_cu_58af899d_345984cuda3std3__48in_placeE
	.align		8
        /*0048*/ 	.dword	_ZN40_INTERNAL_64093099_4_k_cu_58af899d_345984cuda3std6ranges3__45__cpo4swapE
	.align		8
        /*0050*/ 	.dword	_ZN40_INTERNAL_64093099_4_k_cu_58af899d_345984cuda3std6ranges3__45__cpo9iter_moveE
	.align		8
        /*0058*/ 	.dword	_ZN40_INTERNAL_64093099_4_k_cu_58af899d_345984cute7productE
	.align		8
        /*0060*/ 	.dword	_ZN40_INTERNAL_64093099_4_k_cu_58af899d_345984cute1_E
	.align		8
        /*0068*/ 	.dword	$str$22
	.align		8
        /*0070*/ 	.dword	$str$23


//--------------------- .text._ZN7cutlass13device_kernelINS_4gemm6kernel13GemmUniversalIN4cute5tupleIJiiiiEEENS1_10collective13CollectiveMmaINS1_34MainloopSm90TmaGmmaWarpSpecializedILi2ENS5_IJNS4_1CILi2EEENSA_ILi1EEESC_EEENS1_35KernelTmaWarpSpecializedCooperativeEEENS5_IJNSA_ILi256EEENSA_ILi64EEENSA_ILi128EEEEEENS_6half_tENS5_IJlSC_lEEESK_SL_NS4_8TiledMMAINS4_8MMA_AtomIJNS4_4SM904GMMA25MMA_64x64x16_F32F16F16_SSILNSP_5MajorE0ELSR_0ELNSP_7ScaleInE1ELSS_1EEEEEENS4_6LayoutISD_NS5_IJSC_NSA_ILi0EEESW_EEEEENS5_IJNS4_10UnderscoreESZ_SZ_EEEEENS4_13SM90_TMA_LOADENS4_14ComposedLayoutINS4_7SwizzleILi3ELi4ELi3EEENS4_18smem_ptr_flag_bitsILi16EEENSV_INS5_IJNSA_ILi8EEESH_EEENS5_IJSH_SC_EEEEEEEvNS4_8identityENS4_23SM90_TMA_LOAD_MULTICASTES1C_vS1D_EENS_8epilogue10collective6detail29Sm90TmaWarpSpecializedAdapterINS1H_15DefaultEpilogueISK_SL_SL_NS1G_6thread17LinearCombinationISK_Li1EffLNS1L_9ScaleType4KindE0ELNS_15FloatRoundStyleE2ESK_EENS1_15EpilogueDefaultEEEEEvvEEEEvNT_6ParamsE --------------------------
	.section	.text._ZN7cutlass13device_kernelINS_4gemm6kernel13GemmUniversalIN4cute5tupleIJiiiiEEENS1_10collective13CollectiveMmaINS1_34MainloopSm90TmaGmmaWarpSpecializedILi2ENS5_IJNS4_1CILi2EEENSA_ILi1EEESC_EEENS1_35KernelTmaWarpSpecializedCooperativeEEENS5_IJNSA_ILi256EEENSA_ILi64EEENSA_ILi128EEEEEENS_6half_tENS5_IJlSC_lEEESK_SL_NS4_8TiledMMAINS4_8MMA_AtomIJNS4_4SM904GMMA25MMA_64x64x16_F32F16F16_SSILNSP_5MajorE0ELSR_0ELNSP_7ScaleInE1ELSS_1EEEEEENS4_6LayoutISD_NS5_IJSC_NSA_ILi0EEESW_EEEEENS5_IJNS4_10UnderscoreESZ_SZ_EEEEENS4_13SM90_TMA_LOADENS4_14ComposedLayoutINS4_7SwizzleILi3ELi4ELi3EEENS4_18smem_ptr_flag_bitsILi16EEENSV_INS5_IJNSA_ILi8EEESH_EEENS5_IJSH_SC_EEEEEEEvNS4_8identityENS4_23SM90_TMA_LOAD_MULTICASTES1C_vS1D_EENS_8epilogue10collective6detail29Sm90TmaWarpSpecializedAdapterINS1H_15DefaultEpilogueISK_SL_SL_NS1G_6thread17LinearCombinationISK_Li1EffLNS1L_9ScaleType4KindE0ELNS_15FloatRoundStyleE2ESK_EENS1_15EpilogueDefaultEEEEEvvEEEEvNT_6ParamsE,"ax",@progbits
	.align	128
.text._ZN7cutlass13device_kernelINS_4gemm6kernel13GemmUniversalIN4cute5tupleIJiiiiEEENS1_10collective13CollectiveMmaINS1_34MainloopSm90TmaGmmaWarpSpecializedILi2ENS5_IJNS4_1CILi2EEENSA_ILi1EEESC_EEENS1_35KernelTmaWarpSpecializedCooperativeEEENS5_IJNSA_ILi256EEENSA_ILi64EEENSA_ILi128EEEEEENS_6half_tENS5_IJlSC_lEEESK_SL_NS4_8TiledMMAINS4_8MMA_AtomIJNS4_4SM904GMMA25MMA_64x64x16_F32F16F16_SSILNSP_5MajorE0ELSR_0ELNSP_7ScaleInE1ELSS_1EEEEEENS4_6LayoutISD_NS5_IJSC_NSA_ILi0EEESW_EEEEENS5_IJNS4_10UnderscoreESZ_SZ_EEEEENS4_13SM90_TMA_LOADENS4_14ComposedLayoutINS4_7SwizzleILi3ELi4ELi3EEENS4_18smem_ptr_flag_bitsILi16EEENSV_INS5_IJNSA_ILi8EEESH_EEENS5_IJSH_SC_EEEEEEEvNS4_8identityENS4_23SM90_TMA_LOAD_MULTICASTES1C_vS1D_EENS_8epilogue10collective6detail29Sm90TmaWarpSpecializedAdapterINS1H_15DefaultEpilogueISK_SL_SL_NS1G_6thread17LinearCombinationISK_Li1EffLNS1L_9ScaleType4KindE0ELNS_15FloatRoundStyleE2ESK_EENS1_15EpilogueDefaultEEEEEvvEEEEvNT_6ParamsE:
        .type           _ZN7cutlass13device_kernelINS_4gemm6kernel13GemmUniversalIN4cute5tupleIJiiiiEEENS1_10collective13CollectiveMmaINS1_34MainloopSm90TmaGmmaWarpSpecializedILi2ENS5_IJNS4_1CILi2EEENSA_ILi1EEESC_EEENS1_35KernelTmaWarpSpecializedCooperativeEEENS5_IJNSA_ILi256EEENSA_ILi64EEENSA_ILi128EEEEEENS_6half_tENS5_IJlSC_lEEESK_SL_NS4_8TiledMMAINS4_8MMA_AtomIJNS4_4SM904GMMA25MMA_64x64x16_F32F16F16_SSILNSP_5MajorE0ELSR_0ELNSP_7ScaleInE1ELSS_1EEEEEENS4_6LayoutISD_NS5_IJSC_NSA_ILi0EEESW_EEEEENS5_IJNS4_10UnderscoreESZ_SZ_EEEEENS4_13SM90_TMA_LOADENS4_14ComposedLayoutINS4_7SwizzleILi3ELi4ELi3EEENS4_18smem_ptr_flag_bitsILi16EEENSV_INS5_IJNSA_ILi8EEESH_EEENS5_IJSH_SC_EEEEEEEvNS4_8identityENS4_23SM90_TMA_LOAD_MULTICASTES1C_vS1D_EENS_8epilogue10collective6detail29Sm90TmaWarpSpecializedAdapterINS1H_15DefaultEpilogueISK_SL_SL_NS1G_6thread17LinearCombinationISK_Li1EffLNS1L_9ScaleType4KindE0ELNS_15FloatRoundStyleE2ESK_EENS1_15EpilogueDefaultEEEEEvvEEEEvNT_6ParamsE,@function
        .size           _ZN7cutlass13device_kernelINS_4gemm6kernel13GemmUniversalIN4cute5tupleIJiiiiEEENS1_10collective13CollectiveMmaINS1_34MainloopSm90TmaGmmaWarpSpecializedILi2ENS5_IJNS4_1CILi2EEENSA_ILi1EEESC_EEENS1_35KernelTmaWarpSpecializedCooperativeEEENS5_IJNSA_ILi256EEENSA_ILi64EEENSA_ILi128EEEEEENS_6half_tENS5_IJlSC_lEEESK_SL_NS4_8TiledMMAINS4_8MMA_AtomIJNS4_4SM904GMMA25MMA_64x64x16_F32F16F16_SSILNSP_5MajorE0ELSR_0ELNSP_7ScaleInE1ELSS_1EEEEEENS4_6LayoutISD_NS5_IJSC_NSA_ILi0EEESW_EEEEENS5_IJNS4_10UnderscoreESZ_SZ_EEEEENS4_13SM90_TMA_LOADENS4_14ComposedLayoutINS4_7SwizzleILi3ELi4ELi3EEENS4_18smem_ptr_flag_bitsILi16EEENSV_INS5_IJNSA_ILi8EEESH_EEENS5_IJSH_SC_EEEEEEEvNS4_8identityENS4_23SM90_TMA_LOAD_MULTICASTES1C_vS1D_EENS_8epilogue10collective6detail29Sm90TmaWarpSpecializedAdapterINS1H_15DefaultEpilogueISK_SL_SL_NS1G_6thread17LinearCombinationISK_Li1EffLNS1L_9ScaleType4KindE0ELNS_15FloatRoundStyleE2ESK_EENS1_15EpilogueDefaultEEEEEvvEEEEvNT_6ParamsE,(.L_x_191 - _ZN7cutlass13device_kernelINS_4gemm6kernel13GemmUniversalIN4cute5tupleIJiiiiEEENS1_10collective13CollectiveMmaINS1_34MainloopSm90TmaGmmaWarpSpecializedILi2ENS5_IJNS4_1CILi2EEENSA_ILi1EEESC_EEENS1_35KernelTmaWarpSpecializedCooperativeEEENS5_IJNSA_ILi256EEENSA_ILi64EEENSA_ILi128EEEEEENS_6half_tENS5_IJlSC_lEEESK_SL_NS4_8TiledMMAINS4_8MMA_AtomIJNS4_4SM904GMMA25MMA_64x64x16_F32F16F16_SSILNSP_5MajorE0ELSR_0ELNSP_7ScaleInE1ELSS_1EEEEEENS4_6LayoutISD_NS5_IJSC_NSA_ILi0EEESW_EEEEENS5_IJNS4_10UnderscoreESZ_SZ_EEEEENS4_13SM90_TMA_LOADENS4_14ComposedLayoutINS4_7SwizzleILi3ELi4ELi3EEENS4_18smem_ptr_flag_bitsILi16EEENSV_INS5_IJNSA_ILi8EEESH_EEENS5_IJSH_SC_EEEEEEEvNS4_8identityENS4_23SM90_TMA_LOAD_MULTICASTES1C_vS1D_EENS_8epilogue10collective6detail29Sm90TmaWarpSpecializedAdapterINS1H_15DefaultEpilogueISK_SL_SL_NS1G_6thread17LinearCombinationISK_Li1EffLNS1L_9ScaleType4KindE0ELNS_15FloatRoundStyleE2ESK_EENS1_15EpilogueDefaultEEEEEvvEEEEvNT_6ParamsE)
        .other          _ZN7cutlass13device_kernelINS_4gemm6kernel13GemmUniversalIN4cute5tupleIJiiiiEEENS1_10collective13CollectiveMmaINS1_34MainloopSm90TmaGmmaWarpSpecializedILi2ENS5_IJNS4_1CILi2EEENSA_ILi1EEESC_EEENS1_35KernelTmaWarpSpecializedCooperativeEEENS5_IJNSA_ILi256EEENSA_ILi64EEENSA_ILi128EEEEEENS_6half_tENS5_IJlSC_lEEESK_SL_NS4_8TiledMMAINS4_8MMA_AtomIJNS4_4SM904GMMA25MMA_64x64x16_F32F16F16_SSILNSP_5MajorE0ELSR_0ELNSP_7ScaleInE1ELSS_1EEEEEENS4_6LayoutISD_NS5_IJSC_NSA_ILi0EEESW_EEEEENS5_IJNS4_10UnderscoreESZ_SZ_EEEEENS4_13SM90_TMA_LOADENS4_14ComposedLayoutINS4_7SwizzleILi3ELi4ELi3EEENS4_18smem_ptr_flag_bitsILi16EEENSV_INS5_IJNSA_ILi8EEESH_EEENS5_IJSH_SC_EEEEEEEvNS4_8identityENS4_23SM90_TMA_LOAD_MULTICASTES1C_vS1D_EENS_8epilogue10collective6detail29Sm90TmaWarpSpecializedAdapterINS1H_15DefaultEpilogueISK_SL_SL_NS1G_6thread17LinearCombinationISK_Li1EffLNS1L_9ScaleType4KindE0ELNS_15FloatRoundStyleE2ESK_EENS1_15EpilogueDefaultEEEEEvvEEEEvNT_6ParamsE,@"STO_CUDA_ENTRY STV_DEFAULT"
_ZN7cutlass13device_kernelINS_4gemm6kernel13GemmUniversalIN4cute5tupleIJiiiiEEENS1_10collective13CollectiveMmaINS1_34MainloopSm90TmaGmmaWarpSpecializedILi2ENS5_IJNS4_1CILi2EEENSA_ILi1EEESC_EEENS1_35KernelTmaWarpSpecializedCooperativeEEENS5_IJNSA_ILi256EEENSA_ILi64EEENSA_ILi128EEEEEENS_6half_tENS5_IJlSC_lEEESK_SL_NS4_8TiledMMAINS4_8MMA_AtomIJNS4_4SM904GMMA25MMA_64x64x16_F32F16F16_SSILNSP_5MajorE0ELSR_0ELNSP_7ScaleInE1ELSS_1EEEEEENS4_6LayoutISD_NS5_IJSC_NSA_ILi0EEESW_EEEEENS5_IJNS4_10UnderscoreESZ_SZ_EEEEENS4_13SM90_TMA_LOADENS4_14ComposedLayoutINS4_7SwizzleILi3ELi4ELi3EEENS4_18smem_ptr_flag_bitsILi16EEENSV_INS5_IJNSA_ILi8EEESH_EEENS5_IJSH_SC_EEEEEEEvNS4_8identityENS4_23SM90_TMA_LOAD_MULTICASTES1C_vS1D_EENS_8epilogue10collective6detail29Sm90TmaWarpSpecializedAdapterINS1H_15DefaultEpilogueISK_SL_SL_NS1G_6thread17LinearCombinationISK_Li1EffLNS1L_9ScaleType4KindE0ELNS_15FloatRoundStyleE2ESK_EENS1_15EpilogueDefaultEEEEEvvEEEEvNT_6ParamsE:
[----:B------:R-:W0:Y:S01]  /*0000*/  LDC R1, c[0x0][0x28] ;  /* 0x00000a00ff017b82 */ /* 0x000e220000000800 */
[----:B------:R-:W1:Y:S01]  /*0010*/  S2R R98, SR_TID.X ;  /* 0x0000000000627919 */ /* 0x000e620000002100 */
[----:B------:R-:W-:Y:S01]  /*0020*/  ELECT P0, URZ, PT ;  /* 0x00000000003f782f */ /* 0x000fe20003800000 */
[----:B------:R-:W-:Y:S01]  /*0030*/  BSSY B0, `(.L_x_0) ;  /* 0x000000f000007945 */ /* 0x000fe20003800000 */
[--C-:B-1----:R-:W-:Y:S02]  /*0040*/  SHF.R.U32.HI R0, RZ, 0x5, R98.reuse ;  /* 0x00000005ff007819 */ /* 0x102fe40000011662 */
[----:B------:R-:W-:-:S03]  /*0050*/  SHF.R.U32.HI R6, RZ, 0x7, R98 ;  /* 0x00000007ff067819 */ /* 0x000fc60000011662 */
[----:B------:R-:W1:Y:S04]  /*0060*/  SHFL.IDX PT, R3, R0, RZ, 0x1f ;  /* 0x00001fff00037589 */ /* 0x000e6800000e0000 */
[----:B------:R2:W3:Y:S01]  /*0070*/  SHFL.IDX PT, R2, R6, RZ, 0x1f ;  /* 0x00001fff06027589 */ /* 0x0004e200000e0000 */
[----:B-1----:R-:W-:-:S13]  /*0080*/  ISETP.NE.OR P0, PT, R3, RZ, !P0 ;  /* 0x000000ff0300720c */ /* 0x002fda0004705670 */
[----:B0-23--:R-:W-:Y:S05]  /*0090*/  @P0 BRA `(.L_x_1) ;  /* 0x0000000000200947 */ /* 0x00dfea0003800000 */
[----:B------:R-:W-:Y:S02]  /*00a0*/  ULDC.64 UR4, c[0x0][0x198] ;  /* 0x0000660000047ab9 */ /* 0x000fe40000000a00 */
[----:B------:R-:W-:Y:S02]  /*00b0*/  UIADD3 UR6, UP0, UR4, 0xf0, URZ ;  /* 0x000000f004067890 */ /* 0x000fe4000ff1e03f */
[----:B------:R-:W-:Y:S02]  /*00c0*/  UIADD3 UR4, UP1, UR4, 0x1f0, URZ ;  /* 0x000001f004047890 */ /* 0x000fe4000ff3e03f */
[----:B------:R-:W-:Y:S02]  /*00d0*/  UIADD3.X UR7, URZ, UR5, URZ, UP0, !UPT ;  /* 0x000000053f077290 */ /* 0x000fe400087fe43f */
[----:B------:R-:W-:-:S07]  /*00e0*/  UIADD3.X UR5, URZ, UR5, URZ, UP1, !UPT ;  /* 0x000000053f057290 */ /* 0x000fce0008ffe43f */
[----:B------:R0:W-:Y:S02]  /*00f0*/  UTMACCTL.PF [UR6] ;  /* 0x00000000060079b9 */ /* 0x0001e40008040000 */
[----:B------:R0:W-:Y:S02]  /*0100*/  UTMACCTL.PF [UR4] ;  /* 0x00000000040079b9 */ /* 0x0001e40008040000 */
[----:B0-----:R-:W-:Y:S01]  /*0110*/  NOP ;  /* 0x0000000000007918 */ /* 0x001fe20000000000 */
.L_x_1:
[----:B------:R-:W-:Y:S05]  /*0120*/  BSYNC B0 ;  /* 0x0000000000007941 */ /* 0x000fea0003800000 */
.L_x_0:
[----:B------:R-:W0:Y:S02]  /*0130*/  SHFL.IDX PT, R5, R0, RZ, 0x1f ;  /* 0x00001fff00057589 */ /* 0x000e2400000e0000 */
[----:B0-----:R-:W-:-:S13]  /*0140*/  ISETP.NE.AND P0, PT, R5, RZ, PT ;  /* 0x000000ff0500720c */ /* 0x001fda0003f05270 */
[----:B------:R-:W-:Y:S05]  /*0150*/  @P0 BRA `(.L_x_2) ;  /* 0x0000000000480947 */ /* 0x000fea0003800000 */
[----:B------:R-:W0:Y:S01]  /*0160*/  S2UR UR8, SR_CgaCtaId ;  /* 0x00000000000879c3 */ /* 0x000e220000008800 */
[----:B------:R-:W-:Y:S01]  /*0170*/  UMOV UR4, 0x400 ;  /* 0x0000040000047882 */ /* 0x000fe20000000000 */
[----:B------:R-:W-:Y:S01]  /*0180*/  UMOV UR5, 0x1 ;  /* 0x0000000100057882 */ /* 0x000fe20000000000 */
[----:B------:R-:W-:Y:S01]  /*0190*/  UMOV UR6, 0x4 ;  /* 0x0000000400067882 */ /* 0x000fe20000000000 */
[----:B------:R-:W-:Y:S01]  /*01a0*/  ELECT P0, URZ, PT ;  /* 0x00000000003f782f */ /* 0x000fe20003800000 */
[----:B------:R-:W-:-:S04]  /*01b0*/  UIADD3 UR6, -UR6, 0x100000, URZ ;  /* 0x0010000006067890 */ /* 0x000fc8000fffe13f */
[----:B------:R-:W-:Y:S02]  /*01c0*/  USHF.L.U32 UR7, UR6, 0xb, URZ ;  /* 0x0000000b06077899 */ /* 0x000fe4000800063f */
[----:B------:R-:W-:Y:S02]  /*01d0*/  USHF.L.U32 UR6, UR6, 0x1, URZ ;  /* 0x0000000106067899 */ /* 0x000fe4000800063f */
[----:B0-----:R-:W-:Y:S02]  /*01e0*/  ULEA UR8, UR8, UR4, 0x18 ;  /* 0x0000000408087291 */ /* 0x001fe4000f8ec03f */
[----:B------:R-:W-:-:S04]  /*01f0*/  UIADD3 UR4, -UR5, 0x100000, URZ ;  /* 0x0010000005047890 */ /* 0x000fc8000fffe13f */
[----:B------:R-:W-:Y:S02]  /*0200*/  USHF.L.U32 UR5, UR4, 0xb, URZ ;  /* 0x0000000b04057899 */ /* 0x000fe4000800063f */
[----:B------:R-:W-:Y:S01]  /*0210*/  USHF.L.U32 UR4, UR4, 0x1, URZ ;  /* 0x0000000104047899 */ /* 0x000fe2000800063f */
[----:B------:R-:W0:Y:S11]  /*0220*/  FENCE.VIEW.ASYNC.S ;  /* 0x00000000000073c6 */ /* 0x000e360000000000 */
[----:B0-----:R0:W1:Y:S01]  /*0230*/  SYNCS.EXCH.64 URZ, [UR8], UR4 ;  /* 0x00000004083f75b2 */ /* 0x0010620008000100 */
[----:B------:R0:W2:Y:S01]  /*0240*/  SYNCS.EXCH.64 URZ, [UR8+0x10], UR6 ;  /* 0x00001006083f75b2 */ /* 0x0000a20008000100 */
[----:B------:R0:W3:Y:S01]  /*0250*/  SYNCS.EXCH.64 URZ, [UR8+0x8], UR4 ;  /* 0x00000804083f75b2 */ /* 0x0000e20008000100 */
[----:B------:R0:W4:Y:S01]  /*0260*/  SYNCS.EXCH.64 URZ, [UR8+0x18], UR6 ;  /* 0x00001806083f75b2 */ /* 0x0001220008000100 */
[----:B------:R-:W-:Y:S01]  /*0270*/  NOP ;  /* 0x0000000000007918 */ /* 0x000fe20000000000 */
.L_x_2:
[----:B------:R-:W-:Y:S01]  /*0280*/  SHF.R.S32.HI R7, RZ, 0x1f, R98 ;  /* 0x0000001fff077819 */ /* 0x000fe20000011462 */
[----:B------:R-:W5:Y:S01]  /*0290*/  SHFL.IDX PT, R0, R0, RZ, 0x1f ;  /* 0x00001fff00007589 */ /* 0x000f6200000e0000 */
[----:B0-----:R-:W0:Y:S01]  /*02a0*/  S2UR UR8, SR_CTAID.X ;  /* 0x00000000000879c3 */ /* 0x001e220000002500 */
[----:B------:R-:W-:Y:S02]  /*02b0*/  ELECT P0, URZ, PT ;  /* 0x00000000003f782f */ /* 0x000fe40003800000 */
[----:B------:R-:W-:Y:S01]  /*02c0*/  LEA.HI R7, R7, R98, RZ, 0x7 ;  /* 0x0000006207077211 */ /* 0x000fe200078f38ff */
[----:B------:R-:W1:Y:S01]  /*02d0*/  S2R R4, SR_CTAID.Y ;  /* 0x0000000000047919 */ /* 0x000e620000002600 */
[----:B------:R-:W-:Y:S01]  /*02e0*/  SHF.R.S32.HI R10, RZ, 0x1f, R5 ;  /* 0x0000001fff0a7819 */ /* 0x000fe20000011405 */
[----:B------:R-:W-:Y:S01]  /*02f0*/  ULDC UR4, c[0x0][0x150] ;  /* 0x0000540000047ab9 */ /* 0x000fe20000000800 */
[----:B------:R-:W-:Y:S01]  /*0300*/  LOP3.LUT R7, R7, 0xffffff80, RZ, 0xc0, !PT ;  /* 0xffffff8007077812 */ /* 0x000fe200078ec0ff */
[----:B------:R-:W-:Y:S01]  /*0310*/  NOP ;  /* 0x0000000000007918 */ /* 0x000fe20000000000 */
[----:B------:R-:W-:Y:S01]  /*0320*/  LEA.HI R10, R10, R5, RZ, 0x2 ;  /* 0x000000050a0a7211 */ /* 0x000fe200078f10ff */
[----:B------:R-:W2:Y:S01]  /*0330*/  LDC R12, c[0x0][0x144] ;  /* 0x00005100ff0c7b82 */ /* 0x000ea20000000800 */
[----:B------:R-:W-:Y:S01]  /*0340*/  IMAD.MOV.U32 R19, RZ, RZ, 0x1 ;  /* 0x00000001ff137424 */ /* 0x000fe200078e00ff */
[----:B------:R-:W-:Y:S01]  /*0350*/  NOP ;  /* 0x0000000000007918 */ /* 0x000fe20000000000 */
[----:B------:R-:W-:Y:S01]  /*0360*/  IMAD.IADD R8, R98, 0x1, -R7 ;  /* 0x0000000162087824 */ /* 0x000fe200078e0a07 */
[----:B------:R-:W-:-:S02]  /*0370*/  LOP3.LUT R10, R10, 0x3ffffffc, RZ, 0xc0, !PT ;  /* 0x3ffffffc0a0a7812 */ /* 0x000fc400078ec0ff */
[----:B------:R-:W-:Y:S02]  /*0380*/  ISETP.NE.AND P3, PT, R2, RZ, PT ;  /* 0x000000ff0200720c */ /* 0x000fe40003f65270 */
[----:B------:R-:W-:Y:S01]  /*0390*/  SHF.R.S32.HI R7, RZ, 0x1f, R8 ;  /* 0x0000001fff077819 */ /* 0x000fe20000011408 */
[----:B------:R-:W-:Y:S01]  /*03a0*/  IMAD.IADD R10, R5, 0x1, -R10 ;  /* 0x00000001050a7824 */ /* 0x000fe200078e0a0a */
[----:B------:R-:W3:Y:S02]  /*03b0*/  LDC R14, c[0x0][0x140] ;  /* 0x00005000ff0e7b82 */ /* 0x000ee40000000800 */
[----:B------:R-:W-:Y:S02]  /*03c0*/  LEA.HI R7, R7, R8, RZ, 0x3 ;  /* 0x0000000807077211 */ /* 0x000fe400078f18ff */
[----:B-----5:R-:W-:Y:S02]  /*03d0*/  ISETP.NE.OR P0, PT, R0, RZ, !P0 ;  /* 0x000000ff0000720c */ /* 0x020fe40004705670 */
[----:B------:R-:W-:-:S02]  /*03e0*/  SHF.R.S32.HI R0, RZ, 0x3, R7 ;  /* 0x00000003ff007819 */ /* 0x000fc40000011407 */
[----:B0-----:R-:W-:Y:S02]  /*03f0*/  I2FP.F32.U32 R9, UR8 ;  /* 0x0000000800097c45 */ /* 0x001fe40008201000 */
[----:B------:R-:W-:-:S03]  /*0400*/  SHF.R.S32.HI R7, RZ, 0x1f, R7 ;  /* 0x0000001fff077819 */ /* 0x000fc60000011407 */
[----:B------:R-:W-:Y:S01]  /*0410*/  FMUL R11, R9, UR4 ;  /* 0x00000004090b7c20 */ /* 0x000fe20008400000 */
[----:B------:R-:W-:Y:S01]  /*0420*/  LEA.HI R7, R7, R0, RZ, 0x2 ;  /* 0x0000000007077211 */ /* 0x000fe200078f10ff */
[----:B------:R-:W-:Y:S01]  /*0430*/  ULDC UR4, c[0x0][0x154] ;  /* 0x0000550000047ab9 */ /* 0x000fe20000000800 */
[----:B-1----:R-:W-:Y:S01]  /*0440*/  I2FP.F32.U32 R13, R4 ;  /* 0x00000004000d7245 */ /* 0x002fe20000201000 */
[----:B------:R-:W-:Y:S01]  /*0450*/  VOTEU.ALL UP0, P0 ;  /* 0x00000000003f7886 */ /* 0x000fe20000000000 */
[----:B------:R-:W-:Y:S01]  /*0460*/  LOP3.LUT R7, R7, 0xfffffffc, RZ, 0xc0, !PT ;  /* 0xfffffffc07077812 */ /* 0x000fe200078ec0ff */
[----:B------:R-:W0:Y:S01]  /*0470*/  F2I.U32.TRUNC.NTZ R11, R11 ;  /* 0x0000000b000b7305 */ /* 0x000e22000020f000 */
[----:B------:R-:W1:Y:S01]  /*0480*/  LDC R9, c[0x0][0x148] ;  /* 0x00005200ff097b82 */ /* 0x000e620000000800 */
[----:B------:R-:W-:Y:S01]  /*0490*/  FMUL R13, R13, UR4 ;  /* 0x000000040d0d7c20 */ /* 0x000fe20008400000 */
[----:B------:R-:W-:Y:S01]  /*04a0*/  UMOV UR4, 0x20 ;  /* 0x0000002000047882 */ /* 0x000fe20000000000 */
[----:B------:R-:W-:Y:S01]  /*04b0*/  IMAD.IADD R7, R0, 0x1, -R7 ;  /* 0x0000000100077824 */ /* 0x000fe200078e0a07 */
[----:B------:R-:W-:Y:S01]  /*04c0*/  SHF.R.S32.HI R0, RZ, 0x1f, R3 ;  /* 0x0000001fff007819 */ /* 0x000fe20000011403 */
[----:B------:R-:W-:Y:S01]  /*04d0*/  @!UP0 UMOV UR6, 0x400 ;  /* 0x0000040000068882 */ /* 0x000fe20000000000 */
[----:B------:R-:W-:-:S04]  /*04e0*/  @!UP0 UIADD3 UR4, -UR4, 0x100000, URZ ;  /* 0x0010000004048890 */ /* 0x000fc8000fffe13f */
[----:B------:R-:W-:Y:S02]  /*04f0*/  @!UP0 USHF.L.U32 UR5, UR4, 0xb, URZ ;  /* 0x0000000b04058899 */ /* 0x000fe4000800063f */
[----:B------:R-:W-:Y:S01]  /*0500*/  @!UP0 USHF.L.U32 UR4, UR4, 0x1, URZ ;  /* 0x0000000104048899 */ /* 0x000fe2000800063f */
[----:B------:R-:W-:Y:S01]  /*0510*/  IMAD R10, R10, 0x4, R7 ;  /* 0x000000040a0a7824 */ /* 0x000fe200078e0207 */
[----:B------:R-:W5:Y:S01]  /*0520*/  @!UP0 S2UR UR7, SR_CgaCtaId ;  /* 0x00000000000789c3 */ /* 0x000f620000008800 */
[----:B------:R-:W4:Y:S01]  /*0530*/  F2I.U32.TRUNC.NTZ R13, R13 ;  /* 0x0000000d000d7305 */ /* 0x000f22000020f000 */
[----:B------:R-:W-:Y:S01]  /*0540*/  LEA.HI R0, R0, R3, RZ, 0x2 ;  /* 0x0000000300007211 */ /* 0x000fe200078f10ff */
[----:B------:R-:W-:Y:S01]  /*0550*/  VOTEU.ALL UP1, P0 ;  /* 0x00000000003f7886 */ /* 0x000fe20000020000 */
[----:B------:R-:W-:Y:S01]  /*0560*/  LEA.HI R7, R10, R10, RZ, 0x1 ;  /* 0x0000000a0a077211 */ /* 0x000fe200078f08ff */
[----:B0-----:R-:W-:Y:S01]  /*0570*/  IMAD.MOV R15, RZ, RZ, -R11 ;  /* 0x000000ffff0f7224 */ /* 0x001fe200078e0a0b */
[----:B------:R-:W-:-:S02]  /*0580*/  LOP3.LUT R0, R0, 0xfffffffc, RZ, 0xc0, !PT ;  /* 0xfffffffc00007812 */ /* 0x000fc400078ec0ff */
[----:B------:R-:W-:Y:S01]  /*0590*/  LOP3.LUT R11, R7, 0xfffffffe, RZ, 0xc0, !PT ;  /* 0xfffffffe070b7812 */ /* 0x000fe200078ec0ff */
[----:B--2---:R-:W-:Y:S01]  /*05a0*/  IMAD R7, R12, R15, UR8 ;  /* 0x000000080c077e24 */ /* 0x004fe2000f8e020f */
[----:B---3--:R-:W-:Y:S01]  /*05b0*/  ISETP.EQ.U32.AND P2, PT, R14, 0x1, PT ;  /* 0x000000010e00780c */ /* 0x008fe20003f42070 */
[----:B------:R-:W-:Y:S02]  /*05c0*/  IMAD.IADD R3, R3, 0x1, -R0 ;  /* 0x0000000103037824 */ /* 0x000fe400078e0a00 */
[C---:B------:R-:W-:Y:S02]  /*05d0*/  IMAD.IADD R12, R10.reuse, 0x1, -R11 ;  /* 0x000000010a0c7824 */ /* 0x040fe400078e0a0b */
[----:B------:R-:W-:Y:S01]  /*05e0*/  IMAD.SHL.U32 R11, R10, 0x4, RZ ;  /* 0x000000040a0b7824 */ /* 0x000fe200078e00ff */
[----:B------:R-:W-:Y:S01]  /*05f0*/  ISETP.NE.AND P1, PT, R3, 0x3, PT ;  /* 0x000000030300780c */ /* 0x000fe20003f25270 */
[----:B----4-:R-:W-:Y:S01]  /*0600*/  IMAD.MOV R24, RZ, RZ, -R13 ;  /* 0x000000ffff187224 */ /* 0x010fe200078e0a0d */
[----:B------:R-:W-:-:S02]  /*0610*/  ISETP.NE.AND P4, PT, R12, R7, PT ;  /* 0x000000070c00720c */ /* 0x000fc40003f85270 */
[----:B------:R-:W-:Y:S01]  /*0620*/  LOP3.LUT R22, R10, 0xc, R11, 0x78, !PT ;  /* 0x0000000c0a167812 */ /* 0x000fe200078e780b */
[----:B-1----:R-:W-:Y:S01]  /*0630*/  IMAD R11, R9, R24, R4 ;  /* 0x00000018090b7224 */ /* 0x002fe200078e0204 */
[----:B------:R-:W-:Y:S01]  /*0640*/  ISETP.EQ.OR P1, PT, R3, RZ, !P1 ;  /* 0x000000ff0300720c */ /* 0x000fe20004f22670 */
[----:B-----5:R-:W-:Y:S01]  /*0650*/  @!UP0 ULEA UR6, UR7, UR6, 0x18 ;  /* 0x0000000607068291 */ /* 0x020fe2000f8ec03f */
[----:B------:R-:W-:Y:S01]  /*0660*/  VOTEU.ALL UP0, P0 ;  /* 0x00000000003f7886 */ /* 0x000fe20000000000 */
[----:B------:R-:W-:Y:S01]  /*0670*/  LOP3.LUT P0, RZ, R8, 0x7, RZ, 0xc0, !PT ;  /* 0x0000000708ff7812 */ /* 0x000fe2000780c0ff */
[C---:B------:R-:W-:Y:S01]  /*0680*/  VIADD R8, R2.reuse, 0xffffffff ;  /* 0xffffffff02087836 */ /* 0x040fe20000000000 */
[----:B------:R-:W-:Y:S02]  /*0690*/  ISETP.EQ.AND P1, PT, R2, RZ, P1 ;  /* 0x000000ff0200720c */ /* 0x000fe40000f22270 */
[C---:B------:R-:W-:Y:S02]  /*06a0*/  ISETP.LT.U32.AND P0, PT, R22.reuse, 0x2, !P0 ;  /* 0x000000021600780c */ /* 0x040fe40004701070 */
[----:B------:R-:W-:-:S02]  /*06b0*/  @P4 LEA.HI R0, R22, R22, RZ, 0x1 ;  /* 0x0000001616004211 */ /* 0x000fc400078f08ff */
[----:B------:R-:W-:Y:S01]  /*06c0*/  ISETP.GE.U32.AND P6, PT, R8, 0x2, PT ;  /* 0x000000020800780c */ /* 0x000fe20003fc6070 */
[----:B------:R-:W0:Y:S02]  /*06d0*/  FENCE.VIEW.ASYNC.S ;  /* 0x00000000000073c6 */ /* 0x000e240000000000 */
[----:B0-----:R0:W1:Y:S01]  /*06e0*/  @!UP0 SYNCS.EXCH.64 URZ, [UR6+0x30], UR4 ;  /* 0x00003004063f85b2 */ /* 0x0010620008000100 */
[----:B------:R-:W-:Y:S02]  /*06f0*/  @P4 SHF.R.S32.HI R0, RZ, 0x1, R0 ;  /* 0x00000001ff004819 */ /* 0x000fe40000011400 */
[----:B------:R-:W-:Y:S02]  /*0700*/  SEL R18, RZ, 0x1, !P1 ;  /* 0x00000001ff127807 */ /* 0x000fe40004800000 */
[----:B------:R-:W-:Y:S02]  /*0710*/  @P4 ISETP.NE.AND P5, PT, R0, R11, PT ;  /* 0x0000000b0000420c */ /* 0x000fe40003fa5270 */
[----:B------:R-:W-:-:S02]  /*0720*/  SEL R0, RZ, 0x1, !P0 ;  /* 0x00000001ff007807 */ /* 0x000fc40004000000 */
[----:B------:R-:W-:Y:S02]  /*0730*/  @P4 SEL R19, RZ, 0x1, P5 ;  /* 0x00000001ff134807 */ /* 0x000fe40002800000 */
[----:B------:R-:W-:Y:S02]  /*0740*/  SEL R18, R18, 0x2, P6 ;  /* 0x0000000212127807 */ /* 0x000fe40003000000 */
[----:B------:R-:W-:Y:S02]  /*0750*/  LOP3.LUT R19, R19, R0, RZ, 0xc0, !PT ;  /* 0x0000000013137212 */ /* 0x000fe400078ec0ff */
[----:B------:R-:W-:Y:S01]  /*0760*/  LOP3.LUT R0, R98, 0x7f, RZ, 0xc0, !PT ;  /* 0x0000007f62007812 */ /* 0x000fe200078ec0ff */
[----:B------:R0:W2:Y:S01]  /*0770*/  @!UP1 SYNCS.EXCH.64 URZ, [UR6+0x38], UR4 ;  /* 0x00003804063f95b2 */ /* 0x0000a20008000100 */
[----:B------:R-:W-:Y:S01]  /*0780*/  NOP ;  /* 0x0000000000007918 */ /* 0x000fe20000000000 */
[----:B------:R-:W-:Y:S05]  /*0790*/  @!P2 BRA `(.L_x_3) ;  /* 0x000000000008a947 */ /* 0x000fea0003800000 */
[----:B-12---:R-:W-:Y:S01]  /*07a0*/  UCGABAR_ARV ;  /* 0x00000000000079c7 */ /* 0x006fe20008000000 */
[----:B------:R-:W-:Y:S05]  /*07b0*/  BRA `(.L_x_4) ;  /* 0x0000000000047947 */ /* 0x000fea0003800000 */
.L_x_3:
[----:B-12---:R-:W-:Y:S01]  /*07c0*/  NOP ;  /* 0x0000000000007918 */ /* 0x006fe20000000000 */
.L_x_4:
[----:B------:R-:W1:Y:S01]  /*07d0*/  LDC R2, c[0x0][0x65c] ;  /* 0x00019700ff027b82 */ /* 0x000e620000000800 */
[----:B------:R-:W-:Y:S01]  /*07e0*/  LOP3.LUT R5, R5, 0xfffff7ff, RZ, 0xc0, !PT ;  /* 0xfffff7ff05057812 */ /* 0x000fe200078ec0ff */
[----:B------:R-:W-:Y:S02]  /*07f0*/  IMAD.U32 R10, RZ, RZ, UR8 ;  /* 0x00000008ff0a7e24 */ /* 0x000fe4000f8e00ff */
[----:B------:R-:W-:Y:S01]  /*0800*/  IMAD.MOV.U32 R11, RZ, RZ, RZ ;  /* 0x000000ffff0b7224 */ /* 0x000fe200078e00ff */
[----:B-1----:R-:W-:-:S13]  /*0810*/  ISETP.NE.AND P1, PT, R2, 0x1, PT ;  /* 0x000000010200780c */ /* 0x002fda0003f25270 */
[----:B------:R-:W1:Y:S01]  /*0820*/  @P1 LDC R17, c[0x0][0x10] ;  /* 0x00000400ff111b82 */ /* 0x000e620000000800 */
[----:B------:R-:W-:Y:S01]  /*0830*/  @P1 LOP3.LUT R5, R5, 0x800, RZ, 0xfc, !PT ;  /* 0x0000080005051812 */ /* 0x000fe200078efcff */
[----:B------:R-:W-:Y:S02]  /*0840*/  @P1 IMAD.MOV.U32 R5, RZ, RZ, RZ ;  /* 0x000000ffff051224 */ /* 0x000fe400078e00ff */
[----:B------:R-:W-:-:S04]  /*0850*/  @P1 IMAD.MOV.U32 R15, RZ, RZ, RZ ;  /* 0x000000ffff0f1224 */ /* 0x000fc800078e00ff */
[----:B------:R-:W2:Y:S01]  /*0860*/  @!P1 LDC R13, c[0x0][0xc] ;  /* 0x00000300ff0d9b82 */ /* 0x000ea20000000800 */
[----:B0-----:R-:W-:Y:S01]  /*0870*/  ULDC UR4, c[0x0][0xc] ;  /* 0x0000030000047ab9 */ /* 0x001fe20000000800 */
[----:B------:R-:W-:Y:S01]  /*0880*/  ULDC UR5, c[0x0][0x10] ;  /* 0x0000040000057ab9 */ /* 0x000fe20000000800 */
[----:B------:R-:W-:Y:S01]  /*0890*/  ULDC UR6, c[0x0][0x14] ;  /* 0x0000050000067ab9 */ /* 0x000fe20000000800 */
[----:B------:R-:W-:-:S04]  /*08a0*/  UIMAD.WIDE.U32 UR4, UR4, UR5, URZ ;  /* 0x00000005040472a5 */ /* 0x000fc8000f8e003f */
[----:B------:R-:W-:Y:S02]  /*08b0*/  UIMAD.WIDE.U32 UR38, UR4, UR6, URZ ;  /* 0x00000006042672a5 */ /* 0x000fe4000f8e003f */
[----:B------:R-:W-:-:S04]  /*08c0*/  UIMAD UR41, UR5, UR6, URZ ;  /* 0x00000006052972a4 */ /* 0x000fc8000f8e023f */
[----:B------:R-:W-:Y:S01]  /*08d0*/  UIADD3 UR41, UR39, UR41, URZ ;  /* 0x0000002927297290 */ /* 0x000fe2000fffe03f */
[----:B-1----:R-:W-:-:S04]  /*08e0*/  @P1 IMAD.WIDE.U32 R16, R17, UR8, R4 ;  /* 0x0000000811101c25 */ /* 0x002fc8000f8e0004 */
[----:B------:R-:W-:Y:S02]  /*08f0*/  @P1 IMAD.IADD R17, R17, 0x1, R15 ;  /* 0x0000000111111824 */ /* 0x000fe400078e020f */
[----:B--2---:R-:W-:-:S04]  /*0900*/  @!P1 IMAD.WIDE.U32 R10, R4, R13, R10 ;  /* 0x0000000d040a9225 */ /* 0x004fc800078e000a */
[----:B------:R-:W-:Y:S02]  /*0910*/  @!P1 IMAD.MOV.U32 R16, RZ, RZ, R10 ;  /* 0x000000ffff109224 */ /* 0x000fe400078e000a */
[----:B------:R-:W-:Y:S01]  /*0920*/  @!P1 IMAD.MOV.U32 R17, RZ, RZ, R11 ;  /* 0x000000ffff119224 */ /* 0x000fe200078e000b */
[----:B------:R-:W-:Y:S06]  /*0930*/  @!P2 BRA `(.L_x_5) ;  /* 0x00000000000ca947 */ /* 0x000fec0003800000 */
[----:B------:R-:W-:Y:S01]  /*0940*/  UCGABAR_WAIT ;  /* 0x0000000000007dc7 */ /* 0x000fe20008000000 */
[----:B------:R-:W-:Y:S01]  /*0950*/  CCTL.IVALL ;  /* 0x00000000ff00798f */ /* 0x000fe20002000000 */
[----:B------:R-:W-:Y:S05]  /*0960*/  BRA `(.L_x_6) ;  /* 0x0000000000047947 */ /* 0x000fea0003800000 */
.L_x_5:
[----:B------:R-:W-:Y:S06]  /*0970*/  BAR.SYNC.DEFER_BLOCKING 0x0 ;  /* 0x0000000000007b1d */ /* 0x000fec0000010000 */
.L_x_6:
[----:B------:R-:W-:Y:S05]  /*0980*/  @!P3 BRA `(.L_x_7) ;  /* 0x000000700084b947 */ /* 0x000fea0003800000 */
[----:B------:R-:W-:-:S13]  /*0990*/  ISETP.GT.U32.AND P0, PT, R8, 0x1, PT ;  /* 0x000000010800780c */ /* 0x000fda0003f04070 */
[----:B------:R-:W-:Y:S05]  /*09a0*/  @P0 EXIT ;  /* 0x000000000000094d */ /* 0x000fea0003800000 */
[----:B------:R-:W-:Y:S01]  /*09b0*/  ULDC.64 UR4, c[0x0][0x650] ;  /* 0x0001940000047ab9 */ /* 0x000fe20000000a00 */
[----:B------:R-:W-:Y:S01]  /*09c0*/  PRMT R3, RZ, 0x7610, R3 ;  /* 0x00007610ff037816 */ /* 0x000fe20000000003 */
[----:B------:R-:W-:Y:S01]  /*09d0*/  IMAD.MOV.U32 R111, RZ, RZ, -0x1 ;  /* 0xffffffffff6f7424 */ /* 0x000fe200078e00ff */
[----:B------:R-:W-:Y:S01]  /*09e0*/  ISETP.GE.U32.AND P0, PT, R16, UR4, PT ;  /* 0x0000000410007c0c */ /* 0x000fe2000bf06070 */
[----:B------:R-:W-:Y:S02]  /*09f0*/  IMAD.MOV.U32 R103, RZ, RZ, -0x1 ;  /* 0xffffffffff677424 */ /* 0x000fe400078e00ff */
[----:B------:R-:W-:Y:S01]  /*0a00*/  IMAD.MOV.U32 R23, RZ, RZ, -0x1 ;  /* 0xffffffffff177424 */ /* 0x000fe200078e00ff */
[----:B------:R-:W-:-:S13]  /*0a10*/  ISETP.GE.U32.AND.EX P0, PT, R17, UR5, PT, P0 ;  /* 0x0000000511007c0c */ /* 0x000fda000bf06100 */
[----:B------:R-:W-:Y:S05]  /*0a20*/  @P0 BRA `(.L_x_8) ;  /* 0x00000004002c0947 */ /* 0x000fea0003800000 */
[----:B------:R-:W0:Y:S01]  /*0a30*/  LDC.64 R26, c[0x0][0x628] ;  /* 0x00018a00ff1a7b82 */ /* 0x000e220000000a00 */
[----:B------:R-:W-:Y:S02]  /*0a40*/  IMAD.MOV.U32 R10, RZ, RZ, R16 ;  /* 0x000000ffff0a7224 */ /* 0x000fe400078e0010 */
[----:B------:R-:W-:-:S05]  /*0a50*/  IMAD.MOV.U32 R11, RZ, RZ, R17 ;  /* 0x000000ffff0b7224 */ /* 0x000fca00078e0011 */
[----:B------:R-:W1:Y:S08]  /*0a60*/  LDC R8, c[0x0][0x630] ;  /* 0x00018c00ff087b82 */ /* 0x000e700000000800 */
[----:B------:R-:W2:Y:S01]  /*0a70*/  LDC.64 R28, c[0x0][0x620] ;  /* 0x00018800ff1c7b82 */ /* 0x000ea20000000a00 */
[----:B0-----:R-:W-:-:S04]  /*0a80*/  ISETP.NE.U32.AND P0, PT, R26, RZ, PT ;  /* 0x000000ff1a00720c */ /* 0x001fc80003f05070 */
[----:B------:R-:W-:-:S13]  /*0a90*/  ISETP.NE.AND.EX P0, PT, R27, RZ, PT, P0 ;  /* 0x000000ff1b00720c */ /* 0x000fda0003f05300 */
[----:B-12---:R-:W-:Y:S05]  /*0aa0*/  @!P0 BRA `(.L_x_9) ;  /* 0x0000000000288947 */ /* 0x006fea0003800000 */
[----:B------:R-:W0:Y:S02]  /*0ab0*/  LDC R3, c[0x0][0x634] ;  /* 0x00018d00ff037b82 */ /* 0x000e240000000800 */
[----:B0-----:R-:W-:-:S05]  /*0ac0*/  IADD3 R3, P0, R16, R3, RZ ;  /* 0x0000000310037210 */ /* 0x001fca0007f1e0ff */
[----:B------:R-:W-:-:S04]  /*0ad0*/  IMAD.X R21, RZ, RZ, R17, P0 ;  /* 0x000000ffff157224 */ /* 0x000fc800000e0611 */
[----:B------:R-:W-:-:S04]  /*0ae0*/  IMAD.WIDE.U32 R10, R21, R26, RZ ;  /* 0x0000001a150a7225 */ /* 0x000fc800078e00ff */
[----:B------:R-:W-:-:S04]  /*0af0*/  IMAD.WIDE.U32 R12, P0, R3, R27, R10 ;  /* 0x0000001b030c7225 */ /* 0x000fc8000780000a */
[----:B------:R-:W-:-:S04]  /*0b00*/  IMAD.WIDE.U32 R10, R3, R26, RZ ;  /* 0x0000001a030a7225 */ /* 0x000fc800078e00ff */
[----:B------:R-:W-:Y:S01]  /*0b10*/  IMAD.X R15, RZ, RZ, RZ, P0 ;  /* 0x000000ffff0f7224 */ /* 0x000fe200000e06ff */
[----:B------:R-:W-:Y:S01]  /*0b20*/  IADD3 RZ, P0, R11, R12, RZ ;  /* 0x0000000c0bff7210 */ /* 0x000fe20007f1e0ff */
[----:B------:R-:W-:-:S04]  /*0b30*/  IMAD.MOV.U32 R14, RZ, RZ, R13 ;  /* 0x000000ffff0e7224 */ /* 0x000fc800078e000d */
[----:B------:R-:W-:-:S08]  /*0b40*/  IMAD.WIDE.U32.X R10, R21, R27, R14, P0 ;  /* 0x0000001b150a7225 */ /* 0x000fd000000e040e */
.L_x_9:
[----:B------:R-:W0:Y:S01]  /*0b50*/  LDC.64 R32, c[0x0][0x640] ;  /* 0x00019000ff207b82 */ /* 0x000e220000000a00 */
[--C-:B------:R-:W-:Y:S01]  /*0b60*/  SHF.R.U64 R27, R10, R8, R11.reuse ;  /* 0x000000080a1b7219 */ /* 0x100fe2000000120b */
[----:B------:R-:W-:Y:S01]  /*0b70*/  IMAD R24, R9, R24, R4 ;  /* 0x0000001809187224 */ /* 0x000fe200078e0204 */
[----:B------:R-:W-:Y:S01]  /*0b80*/  SHF.R.U32.HI R3, RZ, R8, R11 ;  /* 0x00000008ff037219 */ /* 0x000fe2000001160b */
[----:B------:R-:W-:Y:S01]  /*0b90*/  IMAD.MOV.U32 R23, RZ, RZ, 0x1 ;  /* 0x00000001ff177424 */ /* 0x000fe200078e00ff */
[----:B------:R-:W-:-:S03]  /*0ba0*/  IADD3 R5, P0, RZ, -R27, RZ ;  /* 0x8000001bff057210 */ /* 0x000fc60007f1e0ff */
[----:B------:R-:W1:Y:S02]  /*0bb0*/  LDC R12, c[0x0][0x618] ;  /* 0x00018600ff0c7b82 */ /* 0x000e640000000800 */
[----:B------:R-:W-:Y:S02]  /*0bc0*/  IMAD.X R3, RZ, RZ, ~R3, P0 ;  /* 0x000000ffff037224 */ /* 0x000fe400000e0e03 */
[----:B------:R-:W-:-:S04]  /*0bd0*/  IMAD.WIDE.U32 R10, R5, R28, R16 ;  /* 0x0000001c050a7225 */ /* 0x000fc800078e0010 */
[----:B------:R-:W2:Y:S01]  /*0be0*/  LDC R20, c[0x0][0x608] ;  /* 0x00018200ff147b82 */ /* 0x000ea20000000800 */
[----:B------:R-:W-:Y:S02]  /*0bf0*/  IMAD R8, R3, R28, RZ ;  /* 0x0000001c03087224 */ /* 0x000fe400078e02ff */
[----:B------:R-:W-:Y:S02]  /*0c00*/  IMAD.MOV.U32 R3, RZ, RZ, -0x1 ;  /* 0xffffffffff037424 */ /* 0x000fe400078e00ff */
[----:B------:R-:W-:-:S03]  /*0c10*/  IMAD R5, R5, R29, R8 ;  /* 0x0000001d05057224 */ /* 0x000fc600078e0208 */
[----:B------:R-:W3:Y:S01]  /*0c20*/  LDC R30, c[0x0][0x658] ;  /* 0x00019600ff1e7b82 */ /* 0x000ee20000000800 */
[----:B------:R-:W-:Y:S01]  /*0c30*/  IMAD.IADD R5, R11, 0x1, R5 ;  /* 0x000000010b057824 */ /* 0x000fe200078e0205 */
[----:B0-----:R-:W-:-:S04]  /*0c40*/  ISETP.NE.U32.AND P0, PT, R32, RZ, PT ;  /* 0x000000ff2000720c */ /* 0x001fc80003f05070 */
[----:B------:R-:W-:Y:S02]  /*0c50*/  ISETP.NE.AND.EX P0, PT, R33, RZ, PT, P0 ;  /* 0x000000ff2100720c */ /* 0x000fe40003f05300 */
[----:B------:R-:W0:Y:S01]  /*0c60*/  LDC R26, c[0x0][0x600] ;  /* 0x00018000ff1a7b82 */ /* 0x000e220000000800 */
[-CC-:B-1----:R-:W-:Y:S02]  /*0c70*/  SHF.R.U64 R14, R10, R12.reuse, R5.reuse ;  /* 0x0000000c0a0e7219 */ /* 0x182fe40000001205 */
[----:B------:R-:W-:-:S05]  /*0c80*/  SHF.R.U32.HI R5, RZ, R12, R5 ;  /* 0x0000000cff057219 */ /* 0x000fca0000011605 */
[----:B------:R-:W1:Y:S01]  /*0c90*/  LDC R15, c[0x0][0x648] ;  /* 0x00019200ff0f7b82 */ /* 0x000e620000000800 */
[-CC-:B--2---:R-:W-:Y:S02]  /*0ca0*/  SHF.R.U64 R29, R14, R20.reuse, R5.reuse ;  /* 0x000000140e1d7219 */ /* 0x184fe40000001205 */
[----:B------:R-:W-:-:S05]  /*0cb0*/  SHF.R.U32.HI R5, RZ, R20, R5 ;  /* 0x00000014ff057219 */ /* 0x000fca0000011605 */
[----:B------:R-:W2:Y:S01]  /*0cc0*/  LDC R21, c[0x0][0x638] ;  /* 0x00018e00ff157b82 */ /* 0x000ea20000000800 */
[-CC-:B---3--:R-:W-:Y:S02]  /*0cd0*/  SHF.R.U64 R20, R29, R30.reuse, R5.reuse ;  /* 0x0000001e1d147219 */ /* 0x188fe40000001205 */
[-C--:B------:R-:W-:Y:S02]  /*0ce0*/  SHF.L.U32 R3, R3, R30.reuse, RZ ;  /* 0x0000001e03037219 */ /* 0x080fe400000006ff */
[----:B------:R-:W-:Y:S01]  /*0cf0*/  SHF.R.U32.HI R5, RZ, R30, R5 ;  /* 0x0000001eff057219 */ /* 0x000fe20000011605 */
[----:B------:R-:W-:Y:S01]  /*0d00*/  IMAD.MOV.U32 R4, RZ, RZ, R20 ;  /* 0x000000ffff047224 */ /* 0x000fe200078e0014 */
[----:B------:R-:W-:Y:S01]  /*0d10*/  LOP3.LUT R12, RZ, R3, RZ, 0x33, !PT ;  /* 0x00000003ff0c7212 */ /* 0x000fe200078e33ff */
[----:B------:R-:W3:Y:S01]  /*0d20*/  LDC R25, c[0x0][0x610] ;  /* 0x00018400ff197b82 */ /* 0x000ee20000000800 */
[----:B------:R-:W-:Y:S05]  /*0d30*/  @!P0 BRA `(.L_x_10) ;  /* 0x0000000000288947 */ /* 0x000fea0003800000 */
[----:B------:R-:W4:Y:S02]  /*0d40*/  LDC R3, c[0x0][0x64c] ;  /* 0x00019300ff037b82 */ /* 0x000f240000000800 */
[----:B----4-:R-:W-:-:S05]  /*0d50*/  IADD3 R3, P0, R20, R3, RZ ;  /* 0x0000000314037210 */ /* 0x010fca0007f1e0ff */
        /* <DEDUP_REMOVED lines=8> */
.L_x_10:
[----:B-1----:R-:W-:Y:S01]  /*0de0*/  SHF.R.U64 R4, R4, R15, R5 ;  /* 0x0000000f04047219 */ /* 0x002fe20000001205 */
[----:B0-----:R-:W-:Y:S01]  /*0df0*/  VIADD R5, R26, 0xffffffff ;  /* 0xffffffff1a057836 */ /* 0x001fe20000000000 */
[----:B------:R-:W-:Y:S01]  /*0e00*/  SHF.L.U32 R3, R23, R30, RZ ;  /* 0x0000001e17037219 */ /* 0x000fe200000006ff */
[----:B------:R-:W-:Y:S01]  /*0e10*/  IMAD.MOV.U32 R23, RZ, RZ, R27 ;  /* 0x000000ffff177224 */ /* 0x000fe200078e001b */
[----:B------:R-:W-:Y:S01]  /*0e20*/  LOP3.LUT R12, R29, R12, RZ, 0xc0, !PT ;  /* 0x0000000c1d0c7212 */ /* 0x000fe200078ec0ff */
[----:B------:R-:W-:Y:S01]  /*0e30*/  IMAD.MOV R8, RZ, RZ, -R4 ;  /* 0x000000ffff087224 */ /* 0x000fe200078e0a04 */
[----:B------:R-:W-:-:S03]  /*0e40*/  SEL R7, R7, R24, !P1 ;  /* 0x0000001807077207 */ /* 0x000fc60004800000 */
[----:B------:R-:W-:Y:S01]  /*0e50*/  IMAD R12, R3, R4, R12 ;  /* 0x00000004030c7224 */ /* 0x000fe200078e020c */
[----:B------:R-:W-:Y:S01]  /*0e60*/  LOP3.LUT R4, R14, R5, RZ, 0xc0, !PT ;  /* 0x000000050e047212 */ /* 0x000fe200078ec0ff */
[----:B--2---:R-:W-:Y:S02]  /*0e70*/  IMAD R3, R8, R21, R20 ;  /* 0x0000001508037224 */ /* 0x004fe400078e0214 */
[----:B---3--:R-:W-:Y:S02]  /*0e80*/  IMAD R7, R12, R25, R7 ;  /* 0x000000190c077224 */ /* 0x008fe400078e0207 */
[----:B------:R-:W-:Y:S02]  /*0e90*/  IMAD.MOV.U32 R5, RZ, RZ, 0x1 ;  /* 0x00000001ff057424 */ /* 0x000fe400078e00ff */
[----:B------:R-:W-:-:S03]  /*0ea0*/  IMAD R4, R3, R26, R4 ;  /* 0x0000001a03047224 */ /* 0x000fc600078e0204 */
[----:B------:R-:W-:Y:S02]  /*0eb0*/  PRMT R3, R5, 0x7610, R3 ;  /* 0x0000761005037816 */ /* 0x000fe40000000003 */
[----:B------:R-:W-:Y:S02]  /*0ec0*/  SEL R103, R4, R7, !P1 ;  /* 0x0000000704677207 */ /* 0x000fe40004800000 */
[----:B------:R-:W-:-:S07]  /*0ed0*/  SEL R111, R7, R4, !P1 ;  /* 0x00000004076f7207 */ /* 0x000fce0004800000 */
.L_x_8:
[----:B------:R-:W-:-:S08]  /*0ee0*/  NOP ;  /* 0x0000000000007918 */ /* 0x000fd00000000000 */
[----:B------:R-:W0:Y:S02]  /*0ef0*/  USETMAXREG.TRY_ALLOC.CTAPOOL UP0, 0xe8 ;  /* 0x000000e8000079c8 */ /* 0x000e240008000600 */
[----:B0-----:R-:W-:-:S13]  /*0f00*/  PLOP3.LUT P0, PT, PT, PT, UP0, 0x80, 0x0 ;  /* 0x000000000000781c */ /* 0x001fda0003f0f008 */
[----:B------:R-:W-:Y:S05]  /*0f10*/  @!P0 BRA `(.L_x_8) ;  /* 0xfffffffc00f08947 */ /* 0x000fea000383ffff */
[----:B------:R-:W-:Y:S01]  /*0f20*/  ULDC.64 UR4, c[0x0][0x598] ;  /* 0x0001660000047ab9 */ /* 0x000fe20000000a00 */
[----:B------:R-:W-:Y:S01]  /*0f30*/  ULDC.64 UR36, c[0x0][0x208] ;  /* 0x0000820000247ab9 */ /* 0x000fe20000000a00 */
[----:B------:R-:W-:-:S04]  /*0f40*/  ISETP.NE.U32.AND P0, PT, RZ, UR4, PT ;  /* 0x00000004ff007c0c */ /* 0x000fc8000bf05070 */
[----:B------:R-:W-:-:S13]  /*0f50*/  ISETP.NE.AND.EX P0, PT, RZ, UR5, PT, P0 ;  /* 0x00000005ff007c0c */ /* 0x000fda000bf05300 */
[----:B------:R-:W-:Y:S05]  /*0f60*/  @!P0 BRA `(.L_x_11) ;  /* 0x00000000001c8947 */ /* 0x000fea0003800000 */
[----:B------:R-:W0:Y:S02]  /*0f70*/  LDC.64 R4, c[0x0][0x598] ;  /* 0x00016600ff047b82 */ /* 0x000e240000000a00 */
[----:B0-----:R-:W2:Y:S02]  /*0f80*/  LDG.E.64 R4, desc[UR36][R4.64] ;  /* 0x0000002404047981 */ /* 0x001ea4000c1e1b00 */
[----:B--2---:R-:W-:-:S04]  /*0f90*/  ISETP.NE.U32.AND P0, PT, R4, RZ, PT ;  /* 0x000000ff0400720c */ /* 0x004fc80003f05070 */
[----:B------:R-:W-:-:S13]  /*0fa0*/  ISETP.NE.AND.EX P0, PT, R5, RZ, PT, P0 ;  /* 0x000000ff0500720c */ /* 0x000fda0003f05300 */
[----:B------:R-:W-:Y:S05]  /*0fb0*/  @!P0 BRA `(.L_x_11) ;  /* 0x0000000000088947 */ /* 0x000fea0003800000 */
[----:B------:R0:W5:Y:S01]  /*0fc0*/  LD.E R90, desc[UR36][R4.64] ;  /* 0x00000024045a7980 */ /* 0x000162000c101900 */
[----:B------:R-:W-:Y:S05]  /*0fd0*/  BRA `(.L_x_12) ;  /* 0x0000000000247947 */ /* 0x000fea0003800000 */
.L_x_11:
[----:B------:R-:W-:Y:S02]  /*0fe0*/  ULDC.64 UR4, c[0x0][0x588] ;  /* 0x0001620000047ab9 */ /* 0x000fe40000000a00 */
[----:B------:R-:W-:-:S04]  /*0ff0*/  ISETP.NE.U32.AND P0, PT, RZ, UR4, PT ;  /* 0x00000004ff007c0c */ /* 0x000fc8000bf05070 */
[----:B------:R-:W-:-:S13]  /*1000*/  ISETP.NE.AND.EX P0, PT, RZ, UR5, PT, P0 ;  /* 0x00000005ff007c0c */ /* 0x000fda000bf05300 */
[----:B------:R-:W-:Y:S05]  /*1010*/  @!P0 BRA `(.L_x_13) ;  /* 0x00000000000c8947 */ /* 0x000fea0003800000 */
[----:B------:R-:W0:Y:S02]  /*1020*/  LDC.64 R90, c[0x0][0x588] ;  /* 0x00016200ff5a7b82 */ /* 0x000e240000000a00 */
[----:B0-----:R1:W5:Y:S01]  /*1030*/  LDG.E R90, desc[UR36][R90.64] ;  /* 0x000000245a5a7981 */ /* 0x001362000c1e1900 */
[----:B------:R-:W-:Y:S05]  /*1040*/  BRA `(.L_x_12) ;  /* 0x0000000000087947 */ /* 0x000fea0003800000 */
.L_x_13:
[----:B------:R-:W-:Y:S02]  /*1050*/  ULDC UR4, c[0x0][0x580] ;  /* 0x0001600000047ab9 */ /* 0x000fe40000000800 */
[----:B------:R-:W-:-:S07]  /*1060*/  IMAD.U32 R90, RZ, RZ, UR4 ;  /* 0x00000004ff5a7e24 */ /* 0x000fce000f8e00ff */
.L_x_12:
[----:B------:R-:W-:Y:S02]  /*1070*/  ULDC.64 UR4, c[0x0][0x5a0] ;  /* 0x0001680000047ab9 */ /* 0x000fe40000000a00 */
[----:B------:R-:W-:-:S04]  /*1080*/  ISETP.NE.U32.AND P0, PT, RZ, UR4, PT ;  /* 0x00000004ff007c0c */ /* 0x000fc8000bf05070 */
[----:B------:R-:W-:-:S13]  /*1090*/  ISETP.NE.AND.EX P0, PT, RZ, UR5, PT, P0 ;  /* 0x00000005ff007c0c */ /* 0x000fda000bf05300 */
[----:B------:R-:W-:Y:S05]  /*10a0*/  @!P0 BRA `(.L_x_14) ;  /* 0x00000000001c8947 */ /* 0x000fea0003800000 */
[----:B0-----:R-:W0:Y:S02]  /*10b0*/  LDC.64 R4, c[0x0][0x5a0] ;  /* 0x00016800ff047b82 */ /* 0x001e240000000a00 */
[----:B0-----:R-:W2:Y:S02]  /*10c0*/  LDG.E.64 R4, desc[UR36][R4.64] ;  /* 0x0000002404047981 */ /* 0x001ea4000c1e1b00 */
[----:B--2---:R-:W-:-:S04]  /*10d0*/  ISETP.NE.U32.AND P0, PT, R4, RZ, PT ;  /* 0x000000ff0400720c */ /* 0x004fc80003f05070 */
[----:B------:R-:W-:-:S13]  /*10e0*/  ISETP.NE.AND.EX P0, PT, R5, RZ, PT, P0 ;  /* 0x000000ff0500720c */ /* 0x000fda0003f05300 */
[----:B------:R-:W-:Y:S05]  /*10f0*/  @!P0 BRA `(.L_x_14) ;  /* 0x0000000000088947 */ /* 0x000fea0003800000 */
[----:B-1----:R0:W5:Y:S01]  /*1100*/  LD.E R91, desc[UR36][R4.64] ;  /* 0x00000024045b7980 */ /* 0x002162000c101900 */
[----:B------:R-:W-:Y:S05]  /*1110*/  BRA `(.L_x_15) ;  /* 0x0000000000247947 */ /* 0x000fea0003800000 */
.L_x_14:
[----:B------:R-:W-:Y:S02]  /*1120*/  ULDC.64 UR4, c[0x0][0x590] ;  /* 0x0001640000047ab9 */ /* 0x000fe40000000a00 */
[----:B------:R-:W-:-:S04]  /*1130*/  ISETP.NE.U32.AND P0, PT, RZ, UR4, PT ;  /* 0x00000004ff007c0c */ /* 0x000fc8000bf05070 */
[----:B------:R-:W-:-:S13]  /*1140*/  ISETP.NE.AND.EX P0, PT, RZ, UR5, PT, P0 ;  /* 0x00000005ff007c0c */ /* 0x000fda000bf05300 */
[----:B------:R-:W-:Y:S05]  /*1150*/  @!P0 BRA `(.L_x_16) ;  /* 0x00000000000c8947 */ /* 0x000fea0003800000 */
[----:B0-----:R-:W1:Y:S02]  /*1160*/  LDC.64 R4, c[0x0][0x590] ;  /* 0x00016400ff047b82 */ /* 0x001e640000000a00 */
[----:B-1----:R1:W5:Y:S01]  /*1170*/  LDG.E R91, desc[UR36][R4.64] ;  /* 0x00000024045b7981 */ /* 0x002362000c1e1900 */
[----:B------:R-:W-:Y:S05]  /*1180*/  BRA `(.L_x_15) ;  /* 0x0000000000087947 */ /* 0x000fea0003800000 */
.L_x_16:
[----:B------:R-:W-:Y:S02]  /*1190*/  ULDC UR4, c[0x0][0x584] ;  /* 0x0001610000047ab9 */ /* 0x000fe40000000800 */
[----:B-1----:R-:W-:-:S07]  /*11a0*/  IMAD.U32 R91, RZ, RZ, UR4 ;  /* 0x00000004ff5b7e24 */ /* 0x002fce000f8e00ff */
.L_x_15:
[----:B------:R-:W-:-:S13]  /*11b0*/  LOP3.LUT P0, RZ, R3, 0xff, RZ, 0xc0, !PT ;  /* 0x000000ff03ff7812 */ /* 0x000fda000780c0ff */
[----:B------:R-:W-:Y:S05]  /*11c0*/  @!P0 EXIT ;  /* 0x000000000000894d */ /* 0x000fea0003800000 */
[----:B------:R-:W2:Y:S01]  /*11d0*/  LDC R93, c[0x0][0x658] ;  /* 0x00019600ff5d7b82 */ /* 0x000ea20000000800 */
[----:B------:R-:W-:Y:S01]  /*11e0*/  LOP3.LUT R6, R6, 0x1, RZ, 0xc0, !PT ;  /* 0x0000000106067812 */ /* 0x000fe200078ec0ff */
[----:B------:R-:W-:Y:S01]  /*11f0*/  ULDC.64 UR6, c[0x0][0x288] ;  /* 0x0000a20000067ab9 */ /* 0x000fe20000000a00 */
[----:B------:R-:W-:Y:S01]  /*1200*/  SHF.R.U32.HI R3, RZ, 0x2, R98 ;  /* 0x00000002ff037819 */ /* 0x000fe20000011662 */
[----:B------:R-:W-:Y:S01]  /*1210*/  UIADD3 UR4, UR7, 0x7f, URZ ;  /* 0x0000007f07047890 */ /* 0x000fe2000fffe03f */
[----:B------:R-:W-:Y:S01]  /*1220*/  SHF.R.U32.HI R0, RZ, 0x1, R0 ;  /* 0x00000001ff007819 */ /* 0x000fe20000011600 */
[----:B------:R-:W-:Y:S01]  /*1230*/  IMAD.SHL.U32 R88, R6, 0x40, RZ ;  /* 0x0000004006587824 */ /* 0x000fe200078e00ff */
[----:B------:R-:W-:Y:S01]  /*1240*/  LOP3.LUT R3, R3, 0x7, RZ, 0xc0, !PT ;  /* 0x0000000703037812 */ /* 0x000fe200078ec0ff */
[----:B------:R-:W3:Y:S01]  /*1250*/  LDC.64 R96, c[0x0][0x5c8] ;  /* 0x00017200ff607b82 */ /* 0x000ee20000000a00 */
[----:B------:R-:W-:Y:S01]  /*1260*/  USHF.R.S32.HI UR5, URZ, 0x1f, UR4 ;  /* 0x0000001f3f057899 */ /* 0x000fe20008011404 */
[----:B------:R-:W-:Y:S01]  /*1270*/  LOP3.LUT R0, R0, 0x30, RZ, 0xc0, !PT ;  /* 0x0000003000007812 */ /* 0x000fe200078ec0ff */
[----:B01----:R-:W-:Y:S01]  /*1280*/  IMAD.MOV.U32 R4, RZ, RZ, 0x1 ;  /* 0x00000001ff047424 */ /* 0x003fe200078e00ff */
[--C-:B------:R-:W-:Y:S01]  /*1290*/  LOP3.LUT R88, R88, 0x40, R3.reuse, 0xe2, !PT ;  /* 0x0000004058587812 */ /* 0x100fe200078ee203 */
[----:B------:R-:W-:Y:S01]  /*12a0*/  ULEA.HI UR5, UR5, UR4, URZ, 0x7 ;  /* 0x0000000405057291 */ /* 0x000fe2000f8f383f */
[-C--:B------:R-:W-:Y:S01]  /*12b0*/  IADD3 R3, RZ, -R0.reuse, -R3 ;  /* 0x80000000ff037210 */ /* 0x080fe20007ffe803 */
[----:B------:R-:W-:Y:S01]  /*12c0*/  IMAD.U32 R5, RZ, RZ, UR6 ;  /* 0x00000006ff057e24 */ /* 0x000fe2000f8e00ff */
[----:B------:R-:W0:Y:S01]  /*12d0*/  LDC R100, c[0x0][0x600] ;  /* 0x00018000ff647b82 */ /* 0x000e220000000800 */
[----:B------:R-:W-:Y:S01]  /*12e0*/  LOP3.LUT R88, R88, R0, RZ, 0xfc, !PT ;  /* 0x0000000058587212 */ /* 0x000fe200078efcff */
[----:B------:R-:W-:Y:S01]  /*12f0*/  IMAD.MOV.U32 R0, RZ, RZ, -0x1 ;  /* 0xffffffffff007424 */ /* 0x000fe200078e00ff */
[----:B------:R-:W-:Y:S01]  /*1300*/  USHF.R.S32.HI UR43, URZ, 0x7, UR5 ;  /* 0x000000073f2b7899 */ /* 0x000fe20008011405 */
[----:B------:R-:W-:Y:S01]  /*1310*/  LOP3.LUT R92, R98, 0x3, RZ, 0xc0, !PT ;  /* 0x00000003625c7812 */ /* 0x000fe200078ec0ff */
[----:B------:R-:W-:Y:S01]  /*1320*/  IMAD R3, R6, -0x40, R3 ;  /* 0xffffffc006037824 */ /* 0x000fe200078e0203 */
[----:B------:R-:W-:Y:S01]  /*1330*/  LOP3.LUT R99, R98, 0x80, RZ, 0xc0, !PT ;  /* 0x0000008062637812 */ /* 0x000fe200078ec0ff */
[----:B------:R-:W-:Y:S01]  /*1340*/  UISETP.LT.AND UP0, UPT, UR43, 0x1, UPT ;  /* 0x000000012b00788c */ /* 0x000fe2000bf01270 */
[-C--:B--2---:R-:W-:Y:S01]  /*1350*/  SHF.L.U32 R0, R0, R93.reuse, RZ ;  /* 0x0000005d00007219 */ /* 0x084fe200000006ff */
[----:B------:R-:W-:Y:S01]  /*1360*/  ULDC UR4, c[0x0][0x284] ;  /* 0x0000a10000047ab9 */ /* 0x000fe20000000800 */
[----:B------:R-:W-:Y:S01]  /*1370*/  IMAD R92, R92, -0x2, R5 ;  /* 0xfffffffe5c5c7824 */ /* 0x000fe200078e0205 */
[----:B------:R-:W-:Y:S01]  /*1380*/  USEL UR44, UR43, 0x1, UP0 ;  /* 0x000000012b2c7887 */ /* 0x000fe20008000000 */
[----:B------:R-:W-:Y:S01]  /*1390*/  SHF.L.U32 R93, R4, R93, RZ ;  /* 0x0000005d045d7219 */ /* 0x000fe200000006ff */
[----:B------:R-:W-:Y:S01]  /*13a0*/  IMAD.SHL.U32 R98, R98, 0x2, RZ ;  /* 0x0000000262627824 */ /* 0x000fe200078e00ff */
[----:B------:R-:W-:Y:S01]  /*13b0*/  LOP3.LUT R118, R18, 0x1, RZ, 0xfc, !PT ;  /* 0x0000000112767812 */ /* 0x000fe200078efcff */
[----:B------:R-:W-:Y:S01]  /*13c0*/  VIADD R102, R3, UR4 ;  /* 0x0000000403667c36 */ /* 0x000fe20008000000 */
[C-C-:B---3--:R-:W-:Y:S01]  /*13d0*/  SHF.L.U64.HI R94, R96.reuse, 0x7, R97.reuse ;  /* 0x00000007605e7819 */ /* 0x148fe20000010261 */
[----:B------:R-:W-:Y:S01]  /*13e0*/  IMAD.MOV.U32 R89, RZ, RZ, RZ ;  /* 0x000000ffff597224 */ /* 0x000fe200078e00ff */
[C---:B------:R-:W-:Y:S01]  /*13f0*/  SHF.L.U64.HI R95, R96.reuse, 0x3, R97 ;  /* 0x00000003605f7819 */ /* 0x040fe20000010261 */
[C---:B------:R-:W-:Y:S01]  /*1400*/  IMAD.SHL.U32 R97, R96.reuse, 0x80, RZ ;  /* 0x0000008060617824 */ /* 0x040fe200078e00ff */
[----:B------:R-:W-:Y:S01]  /*1410*/  SHF.R.U32.HI R99, RZ, 0x7, R99 ;  /* 0x00000007ff637819 */ /* 0x000fe20000011663 */
[----:B------:R-:W-:Y:S01]  /*1420*/  IMAD.SHL.U32 R96, R96, 0x8, RZ ;  /* 0x0000000860607824 */ /* 0x000fe200078e00ff */
[----:B------:R-:W-:Y:S01]  /*1430*/  LOP3.LUT R101, RZ, R0, RZ, 0x33, !PT ;  /* 0x00000000ff657212 */ /* 0x000fe200078e33ff */
[----:B------:R-:W-:Y:S01]  /*1440*/  UIADD3 UR44, UR43, -UR44, URZ ;  /* 0x8000002c2b2c7290 */ /* 0x000fe2000fffe03f */
[----:B0-----:R-:W-:Y:S01]  /*1450*/  VIADD R100, R100, 0xffffffff ;  /* 0xffffffff64647836 */ /* 0x001fe20000000000 */
[----:B------:R-:W-:Y:S01]  /*1460*/  UMOV UR40, URZ ;  /* 0x0000003f00287c82 */ /* 0x000fe20008000000 */
[----:B------:R-:W-:-:S09]  /*1470*/  UMOV UR42, URZ ;  /* 0x0000003f002a7c82 */ /* 0x000fd20008000000 */
.L_x_160:
[----:B0-----:R-:W0:Y:S01]  /*1480*/  SHFL.IDX PT, R0, R99, RZ, 0x1f ;  /* 0x00001fff63007589 */ /* 0x001e2200000e0000 */
[----:B-1----:R-:W1:Y:S01]  /*1490*/  S2UR UR7, SR_CgaCtaId ;  /* 0x00000000000779c3 */ /* 0x002e620000008800 */
[----:B------:R-:W-:Y:S01]  /*14a0*/  UMOV UR6, 0x400 ;  /* 0x0000040000067882 */ /* 0x000fe20000000000 */
[----:B0-----:R-:W-:Y:S01]  /*14b0*/  R2UR UR4, R0 ;  /* 0x00000000000472ca */ /* 0x001fe200000e0000 */
[----:B-1----:R-:W-:-:S12]  /*14c0*/  ULEA UR6, UR7, UR6, 0x18 ;  /* 0x0000000607067291 */ /* 0x002fd8000f8ec03f */
[----:B------:R-:W-:-:S04]  /*14d0*/  ULEA.HI UR5, UR4, UR4, URZ, 0x1 ;  /* 0x0000000404057291 */ /* 0x000fc8000f8f083f */
[----:B------:R-:W-:-:S04]  /*14e0*/  ULOP3.LUT UR5, UR5, 0x7fffe, URZ, 0xc0, !UPT ;  /* 0x0007fffe05057892 */ /* 0x000fc8000f8ec03f */
[----:B------:R-:W-:-:S03]  /*14f0*/  UIADD3 UR5, UR4, -UR5, URZ ;  /* 0x8000000504057290 */ /* 0x000fc6000fffe03f */
[----:B------:R-:W-:Y:S01]  /*1500*/  ULDC UR4, c[0x0][0x28c] ;  /* 0x0000a30000047ab9 */ /* 0x000fe20000000800 */
[----:B------:R-:W-:Y:S01]  /*1510*/  ULEA UR5, UR5, UR6, 0xd ;  /* 0x0000000605057291 */ /* 0x000fe2000f8e683f */
[----:B------:R-:W-:-:S03]  /*1520*/  ISETP.LT.AND P0, PT, RZ, UR4, PT ;  /* 0x00000004ff007c0c */ /* 0x000fc6000bf01270 */
[----:B------:R-:W-:-:S04]  /*1530*/  UIADD3 UR5, UR5, 0x100, URZ ;  /* 0x0000010005057890 */ /* 0x000fc8000fffe03f */
[----:B------:R-:W-:-:S04]  /*1540*/  USHF.R.U32.HI UR5, URZ, 0x4, UR5 ;  /* 0x000000043f057899 */ /* 0x000fc80008011605 */
[----:B------:R-:W-:-:S04]  /*1550*/  ULOP3.LUT UR5, UR5, 0x3fff, URZ, 0xc0, !UPT ;  /* 0x00003fff05057892 */ /* 0x000fc8000f8ec03f */
[----:B------:R-:W-:Y:S01]  /*1560*/  ULOP3.LUT UR45, UR5, 0x10000, URZ, 0xfc, !UPT ;  /* 0x00010000052d7892 */ /* 0x000fe2000f8efc3f */
[----:B--2345:R-:W-:Y:S11]  /*1570*/  @P0 BRA `(.L_x_17) ;  /* 0x0000000000400947 */ /* 0x03cff60003800000 */
[----:B------:R-:W-:Y:S01]  /*1580*/  MOV R0, 0x0 ;  /* 0x0000000000007802 */ /* 0x000fe20000000f00 */
[----:B------:R-:W-:Y:S01]  /*1590*/  ULDC.64 UR4, c[0x4][0x68] ;  /* 0x01001a0000047ab9 */ /* 0x000fe20000000a00 */
[----:B------:R-:W-:Y:S01]  /*15a0*/  ULDC.64 UR6, c[0x4][0x8] ;  /* 0x0100020000067ab9 */ /* 0x000fe20000000a00 */
[----:B------:R-:W-:Y:S01]  /*15b0*/  IMAD.U32 R4, RZ, RZ, UR4 ;  /* 0x00000004ff047e24 */ /* 0x000fe2000f8e00ff */
[----:B------:R0:W1:Y:S01]  /*15c0*/  LDC.64 R14, c[0x4][R0] ;  /* 0x01000000000e7b82 */ /* 0x0000620000000a00 */
[----:B------:R-:W-:Y:S01]  /*15d0*/  IMAD.U32 R5, RZ, RZ, UR5 ;  /* 0x00000005ff057e24 */ /* 0x000fe2000f8e00ff */
[----:B------:R-:W-:Y:S01]  /*15e0*/  ULDC.64 UR4, c[0x4][0x70] ;  /* 0x01001c0000047ab9 */ /* 0x000fe20000000a00 */
[----:B------:R-:W-:Y:S02]  /*15f0*/  IMAD.U32 R10, RZ, RZ, UR6 ;  /* 0x00000006ff0a7e24 */ /* 0x000fe4000f8e00ff */
[----:B------:R-:W-:Y:S02]  /*1600*/  IMAD.U32 R6, RZ, RZ, UR4 ;  /* 0x00000004ff067e24 */ /* 0x000fe4000f8e00ff */
[----:B------:R-:W-:-:S02]  /*1610*/  IMAD.U32 R7, RZ, RZ, UR5 ;  /* 0x00000005ff077e24 */ /* 0x000fc4000f8e00ff */
[----:B------:R-:W-:Y:S02]  /*1620*/  IMAD.U32 R11, RZ, RZ, UR7 ;  /* 0x00000007ff0b7e24 */ /* 0x000fe4000f8e00ff */
[----:B------:R-:W-:Y:S02]  /*1630*/  IMAD.MOV.U32 R8, RZ, RZ, 0x1e1 ;  /* 0x000001e1ff087424 */ /* 0x000fe400078e00ff */
[----:B------:R-:W-:Y:S02]  /*1640*/  IMAD.MOV.U32 R12, RZ, RZ, 0x1 ;  /* 0x00000001ff0c7424 */ /* 0x000fe400078e00ff */
[----:B0-----:R-:W-:-:S07]  /*1650*/  IMAD.MOV.U32 R13, RZ, RZ, RZ ;  /* 0x000000ffff0d7224 */ /* 0x001fce00078e00ff */
[----:B------:R-:W-:-:S07]  /*1660*/  LEPC R20, `(.L_x_17) ;  /* 0x000000001014794e */ /* 0x000fce0000000000 */
[----:B-1---5:R-:W-:Y:S05]  /*1670*/  CALL.ABS.NOINC R14 ;  /* 0x000000000e007343 */ /* 0x022fea0003c00000 */
.L_x_17:
[----:B------:R-:W-:-:S13]  /*1680*/  ISETP.NE.AND P0, PT, R118, 0x3, PT ;  /* 0x000000037600780c */ /* 0x000fda0003f05270 */
[----:B------:R-:W-:Y:S05]  /*1690*/  @!P0 BRA `(.L_x_18) ;  /* 0x0000000000048947 */ /* 0x000fea0003800000 */
[----:B------:R-:W-:Y:S01]  /*16a0*/  BPT.TRAP 0x1 ;  /* 0x000000040000795c */ /* 0x000fe20000300000 */
.L_x_18:
[----:B------:R-:W0:Y:S01]  /*16b0*/  S2UR UR5, SR_CgaCtaId ;  /* 0x00000000000579c3 */ /* 0x000e220000008800 */
[----:B------:R-:W-:Y:S01]  /*16c0*/  UMOV UR4, 0x400 ;  /* 0x0000040000047882 */ /* 0x000fe20000000000 */
[----:B------:R-:W-:Y:S02]  /*16d0*/  IMAD.U32 R0, RZ, RZ, UR40 ;  /* 0x00000028ff007e24 */ /* 0x000fe4000f8e00ff */
[----:B------:R-:W-:-:S03]  /*16e0*/  IMAD.U32 R3, RZ, RZ, UR42 ;  /* 0x0000002aff037e24 */ /* 0x000fc6000f8e00ff */
[----:B------:R-:W-:Y:S01]  /*16f0*/  SHF.L.U32 R0, R0, 0x1f, RZ ;  /* 0x0000001f00007819 */ /* 0x000fe200000006ff */
[----:B0-----:R-:W-:-:S06]  /*1700*/  ULEA UR4, UR5, UR4, 0x18 ;  /* 0x0000000405047291 */ /* 0x001fcc000f8ec03f */
[----:B------:R-:W-:-:S04]  /*1710*/  IMAD.U32 R6, RZ, RZ, UR4 ;  /* 0x00000004ff067e24 */ /* 0x000fc8000f8e00ff */
[----:B------:R-:W-:-:S04]  /*1720*/  IMAD R3, R3, 0x8, R6 ;  /* 0x0000000803037824 */ /* 0x000fc800078e0206 */
[----:B------:R0:W1:Y:S01]  /*1730*/  SYNCS.PHASECHK.TRANS64.TRYWAIT P1, [R3+URZ], R0 ;  /* 0x00000000030075a7 */ /* 0x000062000802017f */
[----:B------:R-:W-:Y:S05]  /*1740*/  @!P0 BRA `(.L_x_19) ;  /* 0x0000000000048947 */ /* 0x000fea0003800000 */
[----:B------:R-:W-:Y:S01]  /*1750*/  BPT.TRAP 0x1 ;  /* 0x000000040000795c */ /* 0x000fe20000300000 */
.L_x_19:
[----:B------:R-:W-:-:S05]  /*1760*/  IMAD.U32 R4, RZ, RZ, UR44 ;  /* 0x0000002cff047e24 */ /* 0x000fca000f8e00ff */
[----:B------:R-:W-:Y:S01]  /*1770*/  ISETP.GE.AND P2, PT, R4, 0x1, PT ;  /* 0x000000010400780c */ /* 0x000fe20003f46270 */
[----:B-1----:R-:W-:-:S12]  /*1780*/  @P1 BRA `(.L_x_20) ;  /* 0x0000000000081947 */ /* 0x002fd80003800000 */
[----:B------:R-:W1:Y:S02]  /*1790*/  SYNCS.PHASECHK.TRANS64.TRYWAIT P1, [R3+URZ], R0 ;  /* 0x00000000030075a7 */ /* 0x000e64000802017f */
[----:B-1----:R-:W-:Y:S05]  /*17a0*/  @!P1 BRA `(.L_x_21) ;  /* 0x0000007800389947 */ /* 0x002fea0003800000 */
.L_x_20:
[----:B------:R-:W-:Y:S05]  /*17b0*/  WARPSYNC.ALL ;  /* 0x0000000000007948 */ /* 0x000fea0003800000 */
[----:B------:R-:W-:Y:S01]  /*17c0*/  R2UR UR4, R6 ;  /* 0x00000000060472ca */ /* 0x000fe200000e0000 */
[----:B------:R-:W-:Y:S01]  /*17d0*/  ULEA UR8, UR42, UR45, 0xc ;  /* 0x0000002d2a087291 */ /* 0x000fe2000f8e603f */
[----:B------:R-:W-:Y:S01]  /*17e0*/  WARPGROUP.ARRIVE ;  /* 0x00000000000079c5 */ /* 0x000fe20000000000 */
[----:B------:R-:W-:Y:S01]  /*17f0*/  UMOV UR9, 0x40000040 ;  /* 0x4000004000097882 */ /* 0x000fe20000000000 */
[----:B------:R-:W-:Y:S01]  /*1800*/  UMOV UR11, 0x40000040 ;  /* 0x40000040000b7882 */ /* 0x000fe20000000000 */
[----:B------:R-:W-:Y:S01]  /*1810*/  UIADD3 UR12, UR8, 0x400, URZ ;  /* 0x00000400080c7890 */ /* 0x000fe2000fffe03f */
[----:B------:R-:W-:Y:S01]  /*1820*/  UMOV UR15, UR11 ;  /* 0x0000000b000f7c82 */ /* 0x000fe20008000000 */
[----:B------:R-:W-:Y:S01]  /*1830*/  UMOV UR13, 0x40000040 ;  /* 0x40000040000d7882 */ /* 0x000fe20000000000 */
[----:B------:R-:W-:-:S05]  /*1840*/  UIADD3 UR5, UR8, 0x402, URZ ;  /* 0x0000040208057890 */ /* 0x000fca000fffe03f */
[----:B------:R-:W-:-:S04]  /*1850*/  UIADD3 UR4, UR4, 0x20100, URZ ;  /* 0x0002010004047890 */ /* 0x000fc8000fffe03f */
[----:B------:R-:W-:-:S04]  /*1860*/  USHF.R.U32.HI UR4, URZ, 0x4, UR4 ;  /* 0x000000043f047899 */ /* 0x000fc80008011604 */
[----:B------:R-:W-:-:S04]  /*1870*/  ULOP3.LUT UR4, UR4, 0x3fff, URZ, 0xc0, !UPT ;  /* 0x00003fff04047892 */ /* 0x000fc8000f8ec03f */
[----:B------:R-:W-:-:S04]  /*1880*/  ULOP3.LUT UR4, UR4, 0x10000, URZ, 0xfc, !UPT ;  /* 0x0001000004047892 */ /* 0x000fc8000f8efc3f */
[----:B------:R-:W-:-:S07]  /*1890*/  ULEA UR6, UR42, UR4, 0xa ;  /* 0x000000042a067291 */ /* 0x000fce000f8e503f */
[----:B------:R-:W-:Y:S02]  /*18a0*/  UMOV UR10, UR6 ;  /* 0x00000006000a7c82 */ /* 0x000fe40008000000 */
[----:B------:R-:W-:Y:S01]  /*18b0*/  HGMMA.64x64x16.F32 R56, gdesc[UR8], RZ, !UPT, gsb0 ;  /* 0x00e00000083879f0 */ /* 0x000fe2000c0008ff */
[----:B------:R-:W-:Y:S01]  /*18c0*/  UMOV UR14, UR10 ;  /* 0x0000000a000e7c82 */ /* 0x000fe20008000000 */
[----:B------:R-:W-:Y:S01]  /*18d0*/  UIADD3 UR10, UR6, 0x206, URZ ;  /* 0x00000206060a7890 */ /* 0x000fe2000fffe03f */
[----:B------:R-:W-:Y:S01]  /*18e0*/  UMOV UR9, 0x40000040 ;  /* 0x4000004000097882 */ /* 0x000fe20000000000 */
[----:B------:R-:W-:Y:S01]  /*18f0*/  UMOV UR11, 0x40000040 ;  /* 0x40000040000b7882 */ /* 0x000fe20000000000 */
[----:B------:R-:W-:Y:S02]  /*1900*/  WARPGROUP.DEPBAR.LE gsb0, 0x0 ;  /* 0x00008000000079c5 */ /* 0x000fe40000010000 */
[----:B------:R-:W-:-:S06]  /*1910*/  WARPGROUP.ARRIVE ;  /* 0x00000000000079c5 */ /* 0x000fcc0000000000 */
[----:B------:R-:W-:Y:S01]  /*1920*/  HGMMA.64x64x16.F32 R24, gdesc[UR12], RZ, !UPT, gsb0 ;  /* 0x00e000000c1879f0 */ /* 0x000fe2000c0008ff */
[----:B------:R-:W-:Y:S02]  /*1930*/  UIADD3 UR12, UR8, 0x2, URZ ;  /* 0x00000002080c7890 */ /* 0x000fe4000fffe03f */
[----:B------:R-:W-:Y:S01]  /*1940*/  UIADD3 UR14, UR6, 0x2, URZ ;  /* 0x00000002060e7890 */ /* 0x000fe2000fffe03f */
[----:B------:R-:W-:Y:S01]  /*1950*/  UMOV UR13, 0x40000040 ;  /* 0x40000040000d7882 */ /* 0x000fe20000000000 */
[----:B------:R-:W-:Y:S01]  /*1960*/  UMOV UR15, 0x40000040 ;  /* 0x40000040000f7882 */ /* 0x000fe20000000000 */
[----:B------:R-:W-:Y:S02]  /*1970*/  WARPGROUP.DEPBAR.LE gsb0, 0x0 ;  /* 0x00008000000079c5 */ /* 0x000fe40000010000 */
[----:B------:R-:W-:-:S06]  /*1980*/  WARPGROUP.ARRIVE ;  /* 0x00000000000079c5 */ /* 0x000fcc0000000000 */
[----:B------:R-:W-:Y:S01]  /*1990*/  HGMMA.64x64x16.F32 R56, gdesc[UR12], R56, gsb0 ;  /* 0x00e000000c3879f0 */ /* 0x000fe20008000838 */
[----:B------:R-:W-:Y:S01]  /*19a0*/  UMOV UR12, UR5 ;  /* 0x00000005000c7c82 */ /* 0x000fe20008000000 */
[----:B------:R-:W-:Y:S01]  /*19b0*/  UMOV UR13, 0x40000040 ;  /* 0x40000040000d7882 */ /* 0x000fe20000000000 */
[----:B------:R-:W-:Y:S01]  /*19c0*/  UIADD3 UR5, UR8, 0x404, URZ ;  /* 0x0000040408057890 */ /* 0x000fe2000fffe03f */
[----:B------:R-:W-:Y:S02]  /*19d0*/  WARPGROUP.DEPBAR.LE gsb0, 0x0 ;  /* 0x00008000000079c5 */ /* 0x000fe40000010000 */
[----:B------:R-:W-:-:S06]  /*19e0*/  WARPGROUP.ARRIVE ;  /* 0x00000000000079c5 */ /* 0x000fcc0000000000 */
[----:B------:R-:W-:Y:S01]  /*19f0*/  HGMMA.64x64x16.F32 R24, gdesc[UR12], R24, gsb0 ;  /* 0x00e000000c1879f0 */ /* 0x000fe20008000818 */
        /* <DEDUP_REMOVED lines=56> */
[----:B------:R-:W-:Y:S01]  /*1d80*/  UIADD3 UR6, UR8, 0xc06, URZ ;  /* 0x00000c0608067890 */ /* 0x000fe2000fffe03f */
[----:B------:R-:W-:Y:S02]  /*1d90*/  WARPGROUP.DEPBAR.LE gsb0, 0x0 ;  /* 0x00008000000079c5 */ /* 0x000fe40000010000 */
[----:B------:R-:W-:-:S06]  /*1da0*/  WARPGROUP.ARRIVE ;  /* 0x00000000000079c5 */ /* 0x000fcc0000000000 */
[----:B------:R-:W-:Y:S01]  /*1db0*/  HGMMA.64x64x16.F32 R56, gdesc[UR12], R56, gsb0 ;  /* 0x00e000000c3879f0 */ /* 0x000fe20008000838 */
[----:B------:R-:W-:Y:S01]  /*1dc0*/  UMOV UR12, UR5 ;  /* 0x00000005000c7c82 */ /* 0x000fe20008000000 */
[----:B------:R-:W-:Y:S01]  /*1dd0*/  UMOV UR13, 0x40000040 ;  /* 0x40000040000d7882 */ /* 0x000fe20000000000 */
[----:B------:R-:W-:-:S07]  /*1de0*/  UIADD3 UR5, UR8, 0x806, URZ ;  /* 0x0000080608057890 */ /* 0x000fce000fffe03f */
[----:B------:R-:W-:Y:S01]  /*1df0*/  UMOV UR8, UR5 ;  /* 0x0000000500087c82 */ /* 0x000fe20008000000 */
[----:B------:R-:W-:Y:S02]  /*1e00*/  WARPGROUP.DEPBAR.LE gsb0, 0x0 ;  /* 0x00008000000079c5 */ /* 0x000fe40000010000 */
[----:B------:R-:W-:-:S06]  /*1e10*/  WARPGROUP.ARRIVE ;  /* 0x00000000000079c5 */ /* 0x000fcc0000000000 */
[----:B------:R-:W-:Y:S03]  /*1e20*/  HGMMA.64x64x16.F32 R24, gdesc[UR12], R24, gsb0 ;  /* 0x00e000000c1879f0 */ /* 0x000fe60008000818 */
[----:B------:R-:W-:Y:S02]  /*1e30*/  WARPGROUP.DEPBAR.LE gsb0, 0x0 ;  /* 0x00008000000079c5 */ /* 0x000fe40000010000 */
[----:B------:R-:W-:-:S06]  /*1e40*/  WARPGROUP.ARRIVE ;  /* 0x00000000000079c5 */ /* 0x000fcc0000000000 */
[----:B------:R-:W-:Y:S01]  /*1e50*/  HGMMA.64x64x16.F32 R56, gdesc[UR8], R56, gsb0 ;  /* 0x00e00000083879f0 */ /* 0x000fe20008000838 */
[----:B------:R-:W-:Y:S01]  /*1e60*/  UMOV UR8, UR6 ;  /* 0x0000000600087c82 */ /* 0x000fe20008000000 */
[----:B------:R-:W-:Y:S01]  /*1e70*/  UMOV UR9, 0x40000040 ;  /* 0x4000004000097882 */ /* 0x000fe20000000000 */
[----:B------:R-:W-:Y:S02]  /*1e80*/  WARPGROUP.DEPBAR.LE gsb0, 0x0 ;  /* 0x00008000000079c5 */ /* 0x000fe40000010000 */
[----:B------:R-:W-:-:S06]  /*1e90*/  WARPGROUP.ARRIVE ;  /* 0x00000000000079c5 */ /* 0x000fcc0000000000 */
[----:B------:R-:W-:Y:S03]  /*1ea0*/  HGMMA.64x64x16.F32 R24, gdesc[UR8], R24, gsb0 ;  /* 0x00e00000081879f0 */ /* 0x000fe60008000818 */
[----:B------:R-:W-:Y:S02]  /*1eb0*/  WARPGROUP.DEPBAR.LE gsb0, 0x0 ;  /* 0x00008000000079c5 */ /* 0x000fe40000010000 */
[----:B------:R-:W-:Y:S05]  /*1ec0*/  @!P2 BRA `(.L_x_22) ;  /* 0x000000080058a947 */ /* 0x000fea0003800000 */
[----:B------:R-:W-:Y:S01]  /*1ed0*/  UIADD3 UR5, UR42, 0x1, URZ ;  /* 0x000000012a057890 */ /* 0x000fe2000fffe03f */
[----:B01----:R-:W-:Y:S02]  /*1ee0*/  IMAD.U32 R0, RZ, RZ, UR44 ;  /* 0x0000002cff007e24 */ /* 0x003fe4000f8e00ff */
[----:B------:R-:W-:Y:S01]  /*1ef0*/  IMAD.U32 R3, RZ, RZ, UR42 ;  /* 0x0000002aff037e24 */ /* 0x000fe2000f8e00ff */
[----:B------:R-:W-:-:S04]  /*1f00*/  UISETP.NE.AND UP0, UPT, UR5, 0x2, UPT ;  /* 0x000000020500788c */ /* 0x000fc8000bf05270 */
[----:B------:R-:W-:Y:S02]  /*1f10*/  USEL UR6, URZ, 0x1, UP0 ;  /* 0x000000013f067887 */ /* 0x000fe40008000000 */
[----:B------:R-:W-:Y:S02]  /*1f20*/  USEL UR5, UR5, URZ, UP0 ;  /* 0x0000003f05057287 */ /* 0x000fe40008000000 */
[----:B------:R-:W-:-:S06]  /*1f30*/  ULOP3.LUT UR6, UR40, UR6, URZ, 0x3c, !UPT ;  /* 0x0000000628067292 */ /* 0x000fcc000f8e3c3f */
[----:B------:R-:W-:-:S07]  /*1f40*/  IMAD.U32 R7, RZ, RZ, UR6 ;  /* 0x00000006ff077e24 */ /* 0x000fce000f8e00ff */
.L_x_29:
[----:B------:R-:W-:Y:S05]  /*1f50*/  @!P0 BRA `(.L_x_23) ;  /* 0x0000000000048947 */ /* 0x000fea0003800000 */
[----:B------:R-:W-:Y:S01]  /*1f60*/  BPT.TRAP 0x1 ;  /* 0x000000040000795c */ /* 0x000fe20000300000 */
.L_x_23:
[----:B------:R-:W0:Y:S01]  /*1f70*/  S2UR UR7, SR_CgaCtaId ;  /* 0x00000000000779c3 */ /* 0x000e220000008800 */
[----:B------:R-:W-:Y:S01]  /*1f80*/  UMOV UR6, 0x400 ;  /* 0x0000040000067882 */ /* 0x000fe20000000000 */
[----:B------:R-:W-:Y:S01]  /*1f90*/  IMAD.U32 R5, RZ, RZ, UR5 ;  /* 0x00000005ff057e24 */ /* 0x000fe2000f8e00ff */
[----:B------:R-:W-:Y:S01]  /*1fa0*/  SHF.L.U32 R4, R7, 0x1f, RZ ;  /* 0x0000001f07047819 */ /* 0x000fe200000006ff */
[----:B0-----:R-:W-:-:S06]  /*1fb0*/  ULEA UR6, UR7, UR6, 0x18 ;  /* 0x0000000607067291 */ /* 0x001fcc000f8ec03f */
[----:B------:R-:W-:-:S04]  /*1fc0*/  IMAD.U32 R6, RZ, RZ, UR6 ;  /* 0x00000006ff067e24 */ /* 0x000fc8000f8e00ff */
[----:B------:R-:W-:-:S04]  /*1fd0*/  IMAD R5, R5, 0x8, R6 ;  /* 0x0000000805057824 */ /* 0x000fc800078e0206 */
[----:B------:R0:W1:Y:S01]  /*1fe0*/  SYNCS.PHASECHK.TRANS64.TRYWAIT P1, [R5+URZ], R4 ;  /* 0x00000004050075a7 */ /* 0x000062000802017f */
[----:B------:R-:W-:Y:S05]  /*1ff0*/  @!P0 BRA `(.L_x_24) ;  /* 0x0000000000048947 */ /* 0x000fea0003800000 */
[----:B------:R-:W-:Y:S01]  /*2000*/  BPT.TRAP 0x1 ;  /* 0x000000040000795c */ /* 0x000fe20000300000 */
.L_x_24:
[----:B-1----:R-:W-:Y:S05]  /*2010*/  @P1 BRA `(.L_x_25) ;  /* 0x0000000000081947 */ /* 0x002fea0003800000 */
[----:B------:R-:W1:Y:S02]  /*2020*/  SYNCS.PHASECHK.TRANS64.TRYWAIT P1, [R5+URZ], R4 ;  /* 0x00000004050075a7 */ /* 0x000e64000802017f */
[----:B-1----:R-:W-:Y:S05]  /*2030*/  @!P1 BRA `(.L_x_26) ;  /* 0x0000007000289947 */ /* 0x002fea0003800000 */
.L_x_25:
[----:B------:R-:W-:Y:S01]  /*2040*/  ULEA UR8, UR5, UR4, 0xa ;  /* 0x0000000405087291 */ /* 0x000fe2000f8e503f */
[----:B------:R-:W-:Y:S01]  /*2050*/  WARPGROUP.ARRIVE ;  /* 0x00000000000079c5 */ /* 0x000fe20000000000 */
[----:B------:R-:W-:Y:S01]  /*2060*/  ULEA UR6, UR5, UR45, 0xc ;  /* 0x0000002d05067291 */ /* 0x000fe2000f8e603f */
[----:B------:R-:W-:Y:S01]  /*2070*/  UMOV UR15, 0x40000040 ;  /* 0x40000040000f7882 */ /* 0x000fe20000000000 */
[----:B------:R-:W-:Y:S02]  /*2080*/  UMOV UR13, 0x40000040 ;  /* 0x40000040000d7882 */ /* 0x000fe40000000000 */
[----:B------:R-:W-:Y:S01]  /*2090*/  UIADD3 UR7, UR6, 0x400, URZ ;  /* 0x0000040006077890 */ /* 0x000fe2000fffe03f */
[----:B------:R-:W-:Y:S02]  /*20a0*/  UMOV UR14, UR8 ;  /* 0x00000008000e7c82 */ /* 0x000fe40008000000 */
[----:B------:R-:W-:Y:S01]  /*20b0*/  UMOV UR12, UR6 ;  /* 0x00000006000c7c82 */ /* 0x000fe20008000000 */
[----:B------:R-:W-:Y:S01]  /*20c0*/  UIADD3 UR10, UR8, 0x206, URZ ;  /* 0x00000206080a7890 */ /* 0x000fe2000fffe03f */
[----:B------:R-:W-:Y:S01]  /*20d0*/  HGMMA.64x64x16.F32 R56, gdesc[UR12], R56, gsb0 ;  /* 0x00e000000c3879f0 */ /* 0x000fe20008000838 */
[----:B------:R-:W-:Y:S01]  /*20e0*/  UMOV UR13, 0x40000040 ;  /* 0x40000040000d7882 */ /* 0x000fe20000000000 */
[----:B------:R-:W-:Y:S01]  /*20f0*/  UMOV UR12, UR7 ;  /* 0x00000007000c7c82 */ /* 0x000fe20008000000 */
[----:B------:R-:W-:Y:S01]  /*2100*/  UIADD3 UR7, UR6, 0x402, URZ ;  /* 0x0000040206077890 */ /* 0x000fe2000fffe03f */
[----:B------:R-:W-:Y:S01]  /*2110*/  UMOV UR11, 0x40000040 ;  /* 0x40000040000b7882 */ /* 0x000fe20000000000 */
[----:B------:R-:W-:Y:S01]  /*2120*/  UMOV UR9, 0x40000040 ;  /* 0x4000004000097882 */ /* 0x000fe20000000000 */
[----:B------:R-:W-:-:S02]  /*2130*/  WARPGROUP.DEPBAR.LE gsb0, 0x0 ;  /* 0x00008000000079c5 */ /* 0x000fc40000010000 */
        /* <DEDUP_REMOVED lines=71> */
[----:B------:R-:W-:Y:S02]  /*25b0*/  UIADD3 UR8, UR6, 0x806, URZ ;  /* 0x0000080606087890 */ /* 0x000fe4000fffe03f */
[----:B------:R-:W-:Y:S01]  /*25c0*/  UIADD3 UR6, UR6, 0xc06, URZ ;  /* 0x00000c0606067890 */ /* 0x000fe2000fffe03f */
        /* <DEDUP_REMOVED lines=18> */
[----:B------:R-:W-:Y:S01]  /*26f0*/  BPT.TRAP 0x1 ;  /* 0x000000040000795c */ /* 0x000fe20000300000 */
.L_x_27:
[----:B------:R-:W-:-:S13]  /*2700*/  ISETP.NE.AND P1, PT, R19, RZ, PT ;  /* 0x000000ff1300720c */ /* 0x000fda0003f25270 */
[----:B01----:R-:W-:-:S04]  /*2710*/  @P1 IMAD R4, R3, 0x8, R6 ;  /* 0x0000000803041824 */ /* 0x003fc800078e0206 */
[----:B------:R-:W-:-:S05]  /*2720*/  @P1 VIADD R5, R4, 0x10 ;  /* 0x0000001004051836 */ /* 0x000fca0000000000 */
[----:B------:R-:W-:-:S04]  /*2730*/  @P1 PRMT R5, R22, 0x654, R5 ;  /* 0x0000065416051816 */ /* 0x000fc80000000005 */
[----:B------:R0:W-:Y:S01]  /*2740*/  @P1 SYNCS.ARRIVE.TRANS64.RED.A1T0 RZ, [R5+URZ], RZ ;  /* 0x000000ff05ff19a7 */ /* 0x0001e2000810043f */
[----:B------:R-:W-:-:S13]  /*2750*/  ISETP.GT.U32.AND P1, PT, R18, 0x1, PT ;  /* 0x000000011200780c */ /* 0x000fda0003f24070 */
[----:B0-----:R-:W-:Y:S05]  /*2760*/  @P1 BRA `(.L_x_28) ;  /* 0x0000000000041947 */ /* 0x001fea0003800000 */
[----:B------:R-:W-:Y:S01]  /*2770*/  BPT.TRAP 0x1 ;  /* 0x000000040000795c */ /* 0x000fe20000300000 */
.L_x_28:
[----:B------:R-:W-:Y:S01]  /*2780*/  UIADD3 UR5, UR5, 0x1, URZ ;  /* 0x0000000105057890 */ /* 0x000fe2000fffe03f */
[C---:B------:R-:W-:Y:S01]  /*2790*/  ISETP.GT.AND P2, PT, R0.reuse, 0x1, PT ;  /* 0x000000010000780c */ /* 0x040fe20003f44270 */
[----:B------:R-:W-:Y:S02]  /*27a0*/  VIADD R3, R3, 0x1 ;  /* 0x0000000103037836 */ /* 0x000fe40000000000 */
[----:B------:R-:W-:Y:S01]  /*27b0*/  UISETP.NE.AND UP0, UPT, UR5, 0x2, UPT ;  /* 0x000000020500788c */ /* 0x000fe2000bf05270 */
[----:B------:R-:W-:Y:S02]  /*27c0*/  VIADD R0, R0, 0xffffffff ;  /* 0xffffffff00007836 */ /* 0x000fe40000000000 */
[C---:B------:R-:W-:Y:S01]  /*27d0*/  ISETP.NE.AND P1, PT, R3.reuse, 0x2, PT ;  /* 0x000000020300780c */ /* 0x040fe20003f25270 */
[----:B------:R-:W-:Y:S02]  /*27e0*/  USEL UR6, URZ, 0x1, UP0 ;  /* 0x000000013f067887 */ /* 0x000fe40008000000 */
[----:B------:R-:W-:Y:S01]  /*27f0*/  USEL UR5, UR5, URZ, UP0 ;  /* 0x0000003f05057287 */ /* 0x000fe20008000000 */
[----:B------:R-:W-:-:S03]  /*2800*/  SEL R3, R3, RZ, P1 ;  /* 0x000000ff03037207 */ /* 0x000fc60000800000 */
[----:B------:R-:W-:Y:S01]  /*2810*/  LOP3.LUT R7, R7, UR6, RZ, 0x3c, !PT ;  /* 0x0000000607077c12 */ /* 0x000fe2000f8e3cff */
[----:B------:R-:W-:Y:S07]  /*2820*/  @P2 BRA `(.L_x_29) ;  /* 0xfffffff400c82947 */ /* 0x000fee000383ffff */
.L_x_22:
[----:B01----:R-:W0:Y:S02]  /*2830*/  LDC R0, c[0x0][0x28c] ;  /* 0x0000a300ff007b82 */ /* 0x003e240000000800 */
[----:B0-----:R-:W-:-:S13]  /*2840*/  ISETP.GE.AND P1, PT, R0, 0x1, PT ;  /* 0x000000010000780c */ /* 0x001fda0003f26270 */
[----:B------:R-:W-:Y:S05]  /*2850*/  @!P1 BRA `(.L_x_30) ;  /* 0x0000000000389947 */ /* 0x000fea0003800000 */
[----:B------:R-:W-:Y:S05]  /*2860*/  @!P0 BRA `(.L_x_31) ;  /* 0x0000000000048947 */ /* 0x000fea0003800000 */
[----:B------:R-:W-:Y:S01]  /*2870*/  BPT.TRAP 0x1 ;  /* 0x000000040000795c */ /* 0x000fe20000300000 */
.L_x_31:
[----:B------:R-:W-:-:S13]  /*2880*/  ISETP.NE.AND P0, PT, R19, RZ, PT ;  /* 0x000000ff1300720c */ /* 0x000fda0003f05270 */
[----:B------:R-:W-:-:S05]  /*2890*/  VOTEU.ANY UP0, P0 ;  /* 0x00000000003f7886 */ /* 0x000fca0000000100 */
[----:B------:R-:W-:-:S06]  /*28a0*/  @UP0 UIADD3 UR4, UR44, UR42, URZ ;  /* 0x0000002a2c040290 */ /* 0x000fcc000fffe03f */
[----:B------:R-:W-:-:S04]  /*28b0*/  IMAD.U32 R0, RZ, RZ, UR4 ;  /* 0x00000004ff007e24 */ /* 0x000fc8000f8e00ff */
[----:B------:R-:W-:-:S05]  /*28c0*/  @P0 IMAD.SHL.U32 R0, R0, 0x8, RZ ;  /* 0x0000000800000824 */ /* 0x000fca00078e00ff */
[----:B------:R-:W-:-:S04]  /*28d0*/  @P0 LOP3.LUT R0, R0, 0x8, RZ, 0xc0, !PT ;  /* 0x0000000800000812 */ /* 0x000fc800078ec0ff */
[----:B------:R-:W-:-:S04]  /*28e0*/  @P0 IADD3 R3, R6, 0x10, R0 ;  /* 0x0000001006030810 */ /* 0x000fc80007ffe000 */
[----:B------:R-:W-:-:S04]  /*28f0*/  @P0 PRMT R3, R22, 0x654, R3 ;  /* 0x0000065416030816 */ /* 0x000fc80000000003 */
[----:B------:R0:W-:Y:S01]  /*2900*/  @P0 SYNCS.ARRIVE.TRANS64.RED.A1T0 RZ, [R3+URZ], RZ ;  /* 0x000000ff03ff09a7 */ /* 0x0001e2000810043f */
[----:B------:R-:W-:-:S13]  /*2910*/  ISETP.GT.U32.AND P0, PT, R18, 0x1, PT ;  /* 0x000000011200780c */ /* 0x000fda0003f04070 */
[----:B0-----:R-:W-:Y:S05]  /*2920*/  @P0 BRA `(.L_x_30) ;  /* 0x0000000000040947 */ /* 0x001fea0003800000 */
[----:B------:R-:W-:Y:S01]  /*2930*/  BPT.TRAP 0x1 ;  /* 0x000000040000795c */ /* 0x000fe20000300000 */
.L_x_30:
[----:B------:R-:W-:Y:S01]  /*2940*/  IMAD.SHL.U32 R103, R103, 0x40, RZ ;  /* 0x0000004067677824 */ /* 0x000fe200078e00ff */
[----:B------:R-:W-:Y:S01]  /*2950*/  ULDC UR6, c[0x0][0x288] ;  /* 0x0000a20000067ab9 */ /* 0x000fe20000000800 */
[----:B------:R-:W-:Y:S01]  /*2960*/  SHF.R.S32.HI R21, RZ, 0x1f, R23 ;  /* 0x0000001fff157819 */ /* 0x000fe20000011417 */
[----:B------:R-:W-:Y:S01]  /*2970*/  IMAD.SHL.U32 R3, R111, 0x100, RZ ;  /* 0x000001006f037824 */ /* 0x000fe200078e00ff */
[----:B------:R-:W-:Y:S01]  /*2980*/  ULDC.64 UR4, c[0x0][0x5d0] ;  /* 0x0001740000047ab9 */ /* 0x000fe20000000a00 */
[----:B------:R-:W-:Y:S01]  /*2990*/  LOP3.LUT R10, R103, 0x6, R98, 0xf8, !PT ;  /* 0x00000006670a7812 */ /* 0x000fe200078ef862 */
[----:B------:R-:W-:Y:S01]  /*29a0*/  IMAD.WIDE R110, R111, 0x100, R88 ;  /* 0x000001006f6e7825 */ /* 0x000fe200078e0258 */
[----:B------:R-:W-:Y:S01]  /*29b0*/  ISETP.GE.AND P0, PT, R103, UR6, PT ;  /* 0x0000000667007c0c */ /* 0x000fe2000bf06270 */
[----:B------:R-:W-:Y:S01]  /*29c0*/  ULDC UR6, c[0x0][0x284] ;  /* 0x0000a10000067ab9 */ /* 0x000fe20000000800 */
[----:B------:R-:W-:Y:S01]  /*29d0*/  SHF.R.S32.HI R11, RZ, 0x1f, R10 ;  /* 0x0000001fff0b7819 */ /* 0x000fe2000001140a */
[----:B------:R-:W-:Y:S01]  /*29e0*/  IMAD R0, R21, UR4, RZ ;  /* 0x0000000415007c24 */ /* 0x000fe2000f8e02ff */
[----:B------:R-:W-:-:S03]  /*29f0*/  ISETP.GE.OR P0, PT, R3, UR6, P0 ;  /* 0x0000000603007c0c */ /* 0x000fc60008706670 */
[C---:B------:R-:W-:Y:S02]  /*2a00*/  IMAD R7, R23.reuse, UR5, R0 ;  /* 0x0000000517077c24 */ /* 0x040fe4000f8e0200 */
[----:B------:R-:W-:Y:S01]  /*2a10*/  IMAD.WIDE.U32 R4, R23, UR4, R10 ;  /* 0x0000000417047c25 */ /* 0x000fe2000f8e000a */
[----:B------:R-:W-:-:S03]  /*2a20*/  ULDC.64 UR4, c[0x0][0x5c8] ;  /* 0x0001720000047ab9 */ /* 0x000fc60000000a00 */
[----:B------:R-:W-:Y:S02]  /*2a30*/  IMAD R9, R111, UR4, RZ ;  /* 0x000000046f097c24 */ /* 0x000fe4000f8e02ff */
[----:B------:R-:W-:Y:S02]  /*2a40*/  IMAD.IADD R5, R5, 0x1, R7 ;  /* 0x0000000105057824 */ /* 0x000fe400078e0207 */
[C---:B------:R-:W-:Y:S02]  /*2a50*/  IMAD R9, R110.reuse, UR5, R9 ;  /* 0x000000056e097c24 */ /* 0x040fe4000f8e0209 */
[----:B------:R-:W-:-:S04]  /*2a60*/  IMAD.WIDE.U32 R112, R110, UR4, R4 ;  /* 0x000000046e707c25 */ /* 0x000fc8000f8e0004 */
[----:B------:R-:W-:Y:S01]  /*2a70*/  IMAD.MOV.U32 R0, RZ, RZ, -0x1 ;  /* 0xffffffffff007424 */ /* 0x000fe200078e00ff */
[----:B------:R-:W-:Y:S06]  /*2a80*/  @P0 BRA `(.L_x_32) ;  /* 0x0000004800980947 */ /* 0x000fec0003800000 */
[----:B-----5:R-:W-:Y:S01]  /*2a90*/  FSETP.NEU.AND P1, PT, R91, RZ, PT ;  /* 0x000000ff5b00720b */ /* 0x020fe20003f2d000 */
[----:B------:R-:W-:Y:S01]  /*2aa0*/  IMAD.IADD R4, R92, 0x1, -R103 ;  /* 0x000000015c047824 */ /* 0x000fe200078e0a67 */
[----:B------:R-:W-:Y:S01]  /*2ab0*/  BSSY B0, `(.L_x_32) ;  /* 0x00004a3000007945 */ /* 0x000fe20003800000 */
[----:B------:R-:W-:Y:S02]  /*2ac0*/  IMAD.IADD R3, R102, 0x1, -R3 ;  /* 0x0000000166037824 */ /* 0x000fe400078e0a03 */
[----:B------:R-:W-:Y:S01]  /*2ad0*/  IMAD.IADD R115, R113, 0x1, R9 ;  /* 0x0000000171737824 */ /* 0x000fe200078e0209 */
[----:B------:R-:W-:-:S04]  /*2ae0*/  ISETP.GT.AND P6, PT, R4, RZ, PT ;  /* 0x000000ff0400720c */ /* 0x000fc80003fc4270 */
[----:B------:R-:W-:-:S03]  /*2af0*/  ISETP.GT.AND P0, PT, R3, RZ, P6 ;  /* 0x000000ff0300720c */ /* 0x000fc60003704270 */
[----:B------:R-:W-:Y:S10]  /*2b00*/  @!P1 BRA `(.L_x_33) ;  /* 0x0000003400089947 */ /* 0x000ff40003800000 */
[----:B------:R-:W0:Y:S01]  /*2b10*/  LDC.64 R14, c[0x0][0x5b8] ;  /* 0x00016e00ff0e7b82 */ /* 0x000e220000000a00 */
[----:B------:R-:W-:-:S07]  /*2b20*/  ULDC.64 UR4, c[0x0][0x5c0] ;  /* 0x0001700000047ab9 */ /* 0x000fce0000000a00 */
[----:B------:R-:W1:Y:S08]  /*2b30*/  LDC.64 R108, c[0x0][0x5b0] ;  /* 0x00016c00ff6c7b82 */ /* 0x000e700000000a00 */
[----:B------:R-:W2:Y:S01]  /*2b40*/  LDC.64 R12, c[0x0][0x5a8] ;  /* 0x00016a00ff0c7b82 */ /* 0x000ea20000000a00 */
[-C--:B0-----:R-:W-:Y:S02]  /*2b50*/  IMAD R6, R21, R14.reuse, RZ ;  /* 0x0000000e15067224 */ /* 0x081fe400078e02ff */
[----:B------:R-:W-:-:S04]  /*2b60*/  IMAD.WIDE.U32 R106, R23, R14, R10 ;  /* 0x0000000e176a7225 */ /* 0x000fc800078e000a */
[----:B------:R-:W-:Y:S02]  /*2b70*/  IMAD R103, R23, R15, R6 ;  /* 0x0000000f17677224 */ /* 0x000fe400078e0206 */
[-C--:B-1----:R-:W-:Y:S02]  /*2b80*/  IMAD R5, R111, R108.reuse, RZ ;  /* 0x0000006c6f057224 */ /* 0x082fe400078e02ff */
[----:B------:R-:W-:Y:S02]  /*2b90*/  IMAD.IADD R105, R107, 0x1, R103 ;  /* 0x000000016b697824 */ /* 0x000fe400078e0267 */
[----:B------:R-:W-:Y:S02]  /*2ba0*/  IMAD.MOV.U32 R104, RZ, RZ, R106 ;  /* 0x000000ffff687224 */ /* 0x000fe400078e006a */
[C---:B------:R-:W-:Y:S02]  /*2bb0*/  IMAD R113, R110.reuse, R109, R5 ;  /* 0x0000006d6e717224 */ /* 0x040fe400078e0205 */
[----:B------:R-:W-:-:S04]  /*2bc0*/  IMAD.WIDE.U32 R6, R110, R108, R104 ;  /* 0x0000006c6e067225 */ /* 0x000fc800078e0068 */
[----:B------:R-:W-:Y:S01]  /*2bd0*/  IMAD.IADD R5, R7, 0x1, R113 ;  /* 0x0000000107057824 */ /* 0x000fe200078e0271 */
[----:B--2---:R-:W-:-:S04]  /*2be0*/  LEA R8, P1, R6, R12, 0x1 ;  /* 0x0000000c06087211 */ /* 0x004fc800078208ff */
[----:B------:R-:W-:-:S05]  /*2bf0*/  LEA.HI.X R9, R6, R13, R5, 0x1, P1 ;  /* 0x0000000d06097211 */ /* 0x000fca00008f0c05 */
[----:B------:R0:W2:Y:S01]  /*2c00*/  @P0 LDG.E.LTC128B.U16 R5, desc[UR36][R8.64] ;  /* 0x0000002408050981 */ /* 0x0000a2000c1e1520 */
[----:B------:R-:W-:Y:S01]  /*2c10*/  ISETP.GT.AND P4, PT, R4, 0x1, PT ;  /* 0x000000010400780c */ /* 0x000fe20003f84270 */
[----:B------:R-:W-:Y:S01]  /*2c20*/  IMAD.WIDE.U32 R6, R110, R108, R10 ;  /* 0x0000006c6e067225 */ /* 0x000fe200078e000a */
[----:B------:R-:W-:Y:S02]  /*2c30*/  BSSY B1, `(.L_x_34) ;  /* 0x0000013000017945 */ /* 0x000fe40003800000 */
[----:B------:R-:W-:Y:S01]  /*2c40*/  P2R R119, PR, RZ, 0x10 ;  /* 0x00000010ff777803 */ /* 0x000fe20000000000 */
[----:B------:R-:W-:Y:S02]  /*2c50*/  IMAD.IADD R7, R113, 0x1, R7 ;  /* 0x0000000171077824 */ /* 0x000fe400078e0207 */
[----:B------:R-:W-:Y:S02]  /*2c60*/  IMAD.SHL.U32 R114, R108, 0x8, RZ ;  /* 0x000000086c727824 */ /* 0x000fe400078e00ff */
[----:B------:R-:W-:-:S04]  /*2c70*/  IMAD.WIDE.U32 R6, R23, R14, R6 ;  /* 0x0000000e17067225 */ /* 0x000fc800078e0006 */
[----:B------:R-:W-:Y:S01]  /*2c80*/  IMAD.IADD R7, R103, 0x1, R7 ;  /* 0x0000000167077824 */ /* 0x000fe200078e0207 */
[----:B0-----:R-:W-:-:S04]  /*2c90*/  LEA R8, P2, R6, R12, 0x1 ;  /* 0x0000000c06087211 */ /* 0x001fc800078408ff */
[----:B------:R-:W-:Y:S01]  /*2ca0*/  LEA.HI.X R9, R6, R13, R7, 0x1, P2 ;  /* 0x0000000d06097211 */ /* 0x000fe200010f0c07 */
[----:B--2---:R-:W-:-:S05]  /*2cb0*/  HADD2.F32 R20, -RZ, R5.H0_H0 ;  /* 0x20000005ff147230 */ /* 0x004fca0000004100 */
[----:B------:R-:W-:Y:S01]  /*2cc0*/  FMUL R15, R20, R91 ;  /* 0x0000005b140f7220 */ /* 0x000fe20000400000 */
[----:B------:R-:W-:-:S03]  /*2cd0*/  LEA R20, P1, R112, UR4, 0x1 ;  /* 0x0000000470147c11 */ /* 0x000fc6000f8208ff */
[----:B------:R-:W-:Y:S01]  /*2ce0*/  FFMA R15, R56, R90, R15 ;  /* 0x0000005a380f7223 */ /* 0x000fe2000000000f */
[----:B------:R-:W-:Y:S02]  /*2cf0*/  LEA.HI.X R21, R112, UR5, R115, 0x1, P1 ;  /* 0x0000000570157c11 */ /* 0x000fe400088f0c73 */
[----:B------:R-:W-:Y:S02]  /*2d00*/  ISETP.GT.AND P1, PT, R3, RZ, P4 ;  /* 0x000000ff0300720c */ /* 0x000fe40002724270 */
[----:B------:R-:W-:Y:S02]  /*2d10*/  F2FP.F16.F32.PACK_AB R15, RZ, R15 ;  /* 0x0000000fff0f723e */ /* 0x000fe400000000ff */
[----:B------:R-:W-:-:S03]  /*2d20*/  SHF.L.U64.HI R115, R108, 0x3, R109 ;  /* 0x000000036c737819 */ /* 0x000fc6000001026d */
[----:B------:R0:W-:Y:S06]  /*2d30*/  @P0 STG.E.U16 desc[UR36][R20.64], R15 ;  /* 0x0000000f14000986 */ /* 0x0001ec000c101524 */
[----:B------:R-:W-:Y:S05]  /*2d40*/  @!P1 BRA `(.L_x_35) ;  /* 0x0000000000049947 */ /* 0x000fea0003800000 */
[----:B------:R1:W5:Y:S02]  /*2d50*/  LDG.E.LTC128B.U16 R5, desc[UR36][R8.64+0x2] ;  /* 0x0000022408057981 */ /* 0x000364000c1e1520 */
.L_x_35:
[----:B------:R-:W-:Y:S05]  /*2d60*/  BSYNC B1 ;  /* 0x0000000000017941 */ /* 0x000fea0003800000 */
.L_x_34:
[----:B-----5:R-:W-:Y:S01]  /*2d70*/  HADD2.F32 R6, -RZ, R5.H0_H0 ;  /* 0x20000005ff067230 */ /* 0x020fe20000004100 */
[----:B------:R-:W-:Y:S01]  /*2d80*/  ISETP.GT.AND P0, PT, R3, 0x8, P6 ;  /* 0x000000080300780c */ /* 0x000fe20003704270 */
[----:B------:R-:W-:Y:S01]  /*2d90*/  IMAD.WIDE.U32 R116, R110, R108, R114 ;  /* 0x0000006c6e747225 */ /* 0x000fe200078e0072 */
[----:B0-----:R-:W-:-:S03]  /*2da0*/  PRMT R15, R5, 0x7610, R15 ;  /* 0x00007610050f7816 */ /* 0x001fc6000000000f */
[----:B------:R-:W-:Y:S01]  /*2db0*/  FMUL R6, R6, R91 ;  /* 0x0000005b06067220 */ /* 0x000fe20000400000 */
[----:B------:R-:W-:Y:S01]  /*2dc0*/  IMAD.IADD R113, R113, 0x1, R117 ;  /* 0x0000000171717824 */ /* 0x000fe200078e0275 */
[----:B------:R-:W-:Y:S02]  /*2dd0*/  IADD3 R7, P2, R106, R116, RZ ;  /* 0x000000746a077210 */ /* 0x000fe40007f5e0ff */
[----:B------:R-:W-:-:S03]  /*2de0*/  FFMA R57, R57, R90, R6 ;  /* 0x0000005a39397223 */ /* 0x000fc60000000006 */
[----:B------:R-:W-:Y:S01]  /*2df0*/  IMAD.X R56, R113, 0x1, R105, P2 ;  /* 0x0000000171387824 */ /* 0x000fe200010e0669 */
[C---:B------:R-:W-:Y:S02]  /*2e00*/  LEA R6, P2, R7.reuse, R12, 0x1 ;  /* 0x0000000c07067211 */ /* 0x040fe400078408ff */
[----:B------:R-:W-:Y:S02]  /*2e10*/  F2FP.F16.F32.PACK_AB R57, RZ, R57 ;  /* 0x00000039ff39723e */ /* 0x000fe400000000ff */
[----:B------:R-:W-:-:S03]  /*2e20*/  LEA.HI.X R7, R7, R13, R56, 0x1, P2 ;  /* 0x0000000d07077211 */ /* 0x000fc600010f0c38 */
[----:B------:R0:W-:Y:S04]  /*2e30*/  @P1 STG.E.U16 desc[UR36][R20.64+0x2], R57 ;  /* 0x0000023914001986 */ /* 0x0001e8000c101524 */
[----:B------:R-:W2:Y:S01]  /*2e40*/  @P0 LDG.E.LTC128B.U16 R15, desc[UR36][R6.64] ;  /* 0x00000024060f0981 */ /* 0x000ea2000c1e1520 */
[----:B------:R-:W-:Y:S01]  /*2e50*/  IMAD.SHL.U32 R121, R96, 0x2, RZ ;  /* 0x0000000260797824 */ /* 0x000fe200078e00ff */
[----:B------:R-:W-:Y:S01]  /*2e60*/  IADD3 R116, P1, R10, R116, RZ ;  /* 0x000000740a747210 */ /* 0x000fe20007f3e0ff */
[----:B------:R-:W-:Y:S01]  /*2e70*/  BSSY B1, `(.L_x_36) ;  /* 0x0000011000017945 */ /* 0x000fe20003800000 */
[----:B------:R-:W-:Y:S02]  /*2e80*/  SHF.L.U64.HI R123, R96, 0x1, R95 ;  /* 0x00000001607b7819 */ /* 0x000fe4000001025f */
[----:B------:R-:W-:Y:S01]  /*2e90*/  IADD3 R112, P2, R121, R20, RZ ;  /* 0x0000001479707210 */ /* 0x000fe20007f5e0ff */
[----:B------:R-:W-:Y:S01]  /*2ea0*/  IMAD.X R117, R11, 0x1, R113, P1 ;  /* 0x000000010b757824 */ /* 0x000fe200008e0671 */
[----:B------:R-:W-:-:S03]  /*2eb0*/  ISETP.GT.AND P1, PT, R3, 0x8, P4 ;  /* 0x000000080300780c */ /* 0x000fc60002724270 */
[----:B------:R-:W-:Y:S02]  /*2ec0*/  IMAD.X R113, R123, 0x1, R21, P2 ;  /* 0x000000017b717824 */ /* 0x000fe400010e0615 */
[----:B------:R-:W-:-:S04]  /*2ed0*/  IMAD.WIDE.U32 R116, R23, R14, R116 ;  /* 0x0000000e17747225 */ /* 0x000fc800078e0074 */
[----:B0-----:R-:W-:Y:S02]  /*2ee0*/  IMAD.IADD R57, R103, 0x1, R117 ;  /* 0x0000000167397824 */ /* 0x001fe400078e0275 */
[----:B--2---:R-:W-:-:S05]  /*2ef0*/  HADD2.F32 R56, -RZ, R15.H0_H0 ;  /* 0x2000000fff387230 */ /* 0x004fca0000004100 */
[----:B------:R-:W-:Y:S01]  /*2f00*/  FMUL R5, R56, R91 ;  /* 0x0000005b38057220 */ /* 0x000fe20000400000 */
[----:B------:R-:W-:-:S03]  /*2f10*/  LEA R56, P3, R116, R12, 0x1 ;  /* 0x0000000c74387211 */ /* 0x000fc600078608ff */
[----:B------:R-:W-:Y:S01]  /*2f20*/  FFMA R5, R58, R90, R5 ;  /* 0x0000005a3a057223 */ /* 0x000fe20000000005 */
[----:B------:R-:W-:-:S04]  /*2f30*/  LEA.HI.X R57, R116, R13, R57, 0x1, P3 ;  /* 0x0000000d74397211 */ /* 0x000fc800018f0c39 */
[----:B------:R-:W-:-:S05]  /*2f40*/  F2FP.F16.F32.PACK_AB R5, RZ, R5 ;  /* 0x00000005ff05723e */ /* 0x000fca00000000ff */
[----:B------:R0:W-:Y:S01]  /*2f50*/  @P0 STG.E.U16 desc[UR36][R112.64], R5 ;  /* 0x0000000570000986 */ /* 0x0001e2000c101524 */
[----:B------:R-:W-:Y:S05]  /*2f60*/  @!P1 BRA `(.L_x_37) ;  /* 0x0000000000049947 */ /* 0x000fea0003800000 */
[----:B------:R2:W5:Y:S02]  /*2f70*/  LDG.E.LTC128B.U16 R15, desc[UR36][R56.64+0x2] ;  /* 0x00000224380f7981 */ /* 0x000564000c1e1520 */
.L_x_37:
[----:B------:R-:W-:Y:S05]  /*2f80*/  BSYNC B1 ;  /* 0x0000000000017941 */ /* 0x000fea0003800000 */
.L_x_36:
[----:B-----5:R-:W-:Y:S01]  /*2f90*/  HADD2.F32 R6, -RZ, R15.H0_H0 ;  /* 0x2000000fff067230 */ /* 0x020fe20000004100 */
[----:B------:R-:W-:Y:S01]  /*2fa0*/  ISETP.GT.AND P4, PT, R4, 0x8, PT ;  /* 0x000000080400780c */ /* 0x000fe20003f84270 */
[----:B------:R-:W-:Y:S01]  /*2fb0*/  IMAD.MOV.U32 R58, RZ, RZ, R112 ;  /* 0x000000ffff3a7224 */ /* 0x000fe200078e0070 */
[----:B------:R-:W-:Y:S01]  /*2fc0*/  BSSY B1, `(.L_x_38) ;  /* 0x000000b000017945 */ /* 0x000fe20003800000 */
[----:B------:R-:W-:Y:S01]  /*2fd0*/  PRMT R116, R15, 0x7610, R116 ;  /* 0x000076100f747816 */ /* 0x000fe20000000074 */
[----:B------:R-:W-:Y:S01]  /*2fe0*/  FMUL R6, R6, R91 ;  /* 0x0000005b06067220 */ /* 0x000fe20000400000 */
[----:B------:R-:W-:Y:S02]  /*2ff0*/  ISETP.GT.AND P0, PT, R3, RZ, P4 ;  /* 0x000000ff0300720c */ /* 0x000fe40002704270 */
[----:B------:R-:W-:Y:S01]  /*3000*/  P2R R117, PR, RZ, 0x10 ;  /* 0x00000010ff757803 */ /* 0x000fe20000000000 */
[----:B------:R-:W-:Y:S01]  /*3010*/  FFMA R6, R59, R90, R6 ;  /* 0x0000005a3b067223 */ /* 0x000fe20000000006 */
[----:B------:R-:W-:-:S04]  /*3020*/  IMAD.MOV.U32 R59, RZ, RZ, R113 ;  /* 0x000000ffff3b7224 */ /* 0x000fc800078e0071 */
[----:B------:R-:W-:-:S05]  /*3030*/  F2FP.F16.F32.PACK_AB R6, RZ, R6 ;  /* 0x00000006ff06723e */ /* 0x000fca00000000ff */
[----:B------:R3:W-:Y:S01]  /*3040*/  @P1 STG.E.U16 desc[UR36][R58.64+0x2], R6 ;  /* 0x000002063a001986 */ /* 0x0007e2000c101524 */
[----:B------:R-:W-:Y:S05]  /*3050*/  @!P0 BRA `(.L_x_39) ;  /* 0x0000000000048947 */ /* 0x000fea0003800000 */
[----:B------:R4:W5:Y:S02]  /*3060*/  LDG.E.LTC128B.U16 R116, desc[UR36][R8.64+0x10] ;  /* 0x0000102408747981 */ /* 0x000964000c1e1520 */
.L_x_39:
[----:B------:R-:W-:Y:S05]  /*3070*/  BSYNC B1 ;  /* 0x0000000000017941 */ /* 0x000fea0003800000 */
.L_x_38:
[----:B---3-5:R-:W-:Y:S01]  /*3080*/  HADD2.F32 R6, -RZ, R116.H0_H0 ;  /* 0x20000074ff067230 */ /* 0x028fe20000004100 */
[C---:B0-----:R-:W-:Y:S01]  /*3090*/  SHF.L.U64.HI R5, R97.reuse, 0x1, R94 ;  /* 0x0000000161057819 */ /* 0x041fe2000001025e */
[----:B------:R-:W-:Y:S01]  /*30a0*/  IMAD.SHL.U32 R15, R97, 0x2, RZ ;  /* 0x00000002610f7824 */ /* 0x000fe200078e00ff */
[----:B------:R-:W-:Y:S01]  /*30b0*/  ISETP.GT.AND P3, PT, R4, 0x9, PT ;  /* 0x000000090400780c */ /* 0x000fe20003f64270 */
[----:B------:R-:W-:Y:S01]  /*30c0*/  BSSY B1, `(.L_x_40) ;  /* 0x000000b000017945 */ /* 0x000fe20003800000 */
[----:B------:R-:W-:Y:S02]  /*30d0*/  FMUL R7, R6, R91 ;  /* 0x0000005b06077220 */ /* 0x000fe40000400000 */
[----:B------:R-:W-:Y:S02]  /*30e0*/  IADD3 R6, P1, P2, R15, R20, R121 ;  /* 0x000000140f067210 */ /* 0x000fe40007a3e079 */
[----:B------:R-:W-:Y:S01]  /*30f0*/  FFMA R60, R60, R90, R7 ;  /* 0x0000005a3c3c7223 */ /* 0x000fe20000000007 */
[----:B------:R-:W-:-:S02]  /*3100*/  P2R R120, PR, RZ, 0x8 ;  /* 0x00000008ff787803 */ /* 0x000fc40000000000 */
[----:B------:R-:W-:Y:S02]  /*3110*/  IADD3.X R7, R5, R21, R123, P1, P2 ;  /* 0x0000001505077210 */ /* 0x000fe40000fe447b */
[----:B------:R-:W-:Y:S02]  /*3120*/  F2FP.F16.F32.PACK_AB R60, RZ, R60 ;  /* 0x0000003cff3c723e */ /* 0x000fe400000000ff */
[----:B------:R-:W-:-:S03]  /*3130*/  ISETP.GT.AND P1, PT, R3, RZ, P3 ;  /* 0x000000ff0300720c */ /* 0x000fc60001f24270 */
[----:B------:R0:W-:Y:S10]  /*3140*/  @P0 STG.E.U16 desc[UR36][R20.64+0x10], R60 ;  /* 0x0000103c14000986 */ /* 0x0001f4000c101524 */
[----:B------:R-:W-:Y:S05]  /*3150*/  @!P1 BRA `(.L_x_41) ;  /* 0x0000000000049947 */ /* 0x000fea0003800000 */
[----:B------:R3:W5:Y:S02]  /*3160*/  LDG.E.LTC128B.U16 R116, desc[UR36][R8.64+0x12] ;  /* 0x0000122408747981 */ /* 0x000764000c1e1520 */
.L_x_41:
[----:B------:R-:W-:Y:S05]  /*3170*/  BSYNC B1 ;  /* 0x0000000000017941 */ /* 0x000fea0003800000 */
.L_x_40:
[----:B0----5:R-:W-:Y:S01]  /*3180*/  HADD2.F32 R60, -RZ, R116.H0_H0 ;  /* 0x20000074ff3c7230 */ /* 0x021fe20000004100 */
[----:B------:R-:W-:Y:S01]  /*3190*/  ISETP.GT.AND P0, PT, R3, 0x8, P4 ;  /* 0x000000080300780c */ /* 0x000fe20002704270 */
[----:B------:R-:W-:Y:S03]  /*31a0*/  BSSY B1, `(.L_x_42) ;  /* 0x0000007000017945 */ /* 0x000fe60003800000 */
[----:B------:R-:W-:-:S04]  /*31b0*/  FMUL R60, R60, R91 ;  /* 0x0000005b3c3c7220 */ /* 0x000fc80000400000 */
[----:B------:R-:W-:-:S05]  /*31c0*/  FFMA R60, R61, R90, R60 ;  /* 0x0000005a3d3c7223 */ /* 0x000fca000000003c */
[----:B------:R-:W-:-:S05]  /*31d0*/  F2FP.F16.F32.PACK_AB R60, RZ, R60 ;  /* 0x0000003cff3c723e */ /* 0x000fca00000000ff */
[----:B------:R0:W-:Y:S01]  /*31e0*/  @P1 STG.E.U16 desc[UR36][R20.64+0x12], R60 ;  /* 0x0000123c14001986 */ /* 0x0001e2000c101524 */
[----:B------:R-:W-:Y:S05]  /*31f0*/  @!P0 BRA `(.L_x_43) ;  /* 0x0000000000048947 */ /* 0x000fea0003800000 */
[----:B------:R0:W5:Y:S02]  /*3200*/  LDG.E.LTC128B.U16 R116, desc[UR36][R56.64+0x10] ;  /* 0x0000102438747981 */ /* 0x000164000c1e1520 */
.L_x_43:
[----:B------:R-:W-:Y:S05]  /*3210*/  BSYNC B1 ;  /* 0x0000000000017941 */ /* 0x000fea0003800000 */
.L_x_42:
        /* <DEDUP_REMOVED lines=9> */
.L_x_45:
[----:B------:R-:W-:Y:S05]  /*32b0*/  BSYNC B1 ;  /* 0x0000000000017941 */ /* 0x000fea0003800000 */
.L_x_44:
[----:B-----5:R-:W-:Y:S01]  /*32c0*/  HADD2.F32 R60, -RZ, R116.H0_H0 ;  /* 0x20000074ff3c7230 */ /* 0x020fe20000004100 */
[----:B------:R-:W-:Y:S01]  /*32d0*/  IADD3 R123, P0, R110, 0x80, RZ ;  /* 0x000000806e7b7810 */ /* 0x000fe20007f1e0ff */
[----:B------:R-:W-:Y:S01]  /*32e0*/  BSSY B1, `(.L_x_46) ;  /* 0x000000b000017945 */ /* 0x000fe20003800000 */
[----:B------:R-:W-:Y:S02]  /*32f0*/  ISETP.GT.AND P2, PT, R4, 0x10, PT ;  /* 0x000000100400780c */ /* 0x000fe40003f44270 */
[----:B------:R-:W-:Y:S01]  /*3300*/  FMUL R60, R60, R91 ;  /* 0x0000005b3c3c7220 */ /* 0x000fe20000400000 */
[----:B------:R-:W-:Y:S01]  /*3310*/  IMAD.X R111, RZ, RZ, R111, P0 ;  /* 0x000000ffff6f7224 */ /* 0x000fe200000e066f */
[----:B------:R-:W-:Y:S02]  /*3320*/  ISETP.GT.AND P0, PT, R3, RZ, P2 ;  /* 0x000000ff0300720c */ /* 0x000fe40001704270 */
[----:B------:R-:W-:Y:S01]  /*3330*/  FFMA R60, R63, R90, R60 ;  /* 0x0000005a3f3c7223 */ /* 0x000fe2000000003c */
[----:B------:R-:W-:-:S04]  /*3340*/  P2R R121, PR, RZ, 0x4 ;  /* 0x00000004ff797803 */ /* 0x000fc80000000000 */
[----:B------:R-:W-:-:S05]  /*3350*/  F2FP.F16.F32.PACK_AB R60, RZ, R60 ;  /* 0x0000003cff3c723e */ /* 0x000fca00000000ff */
[----:B------:R0:W-:Y:S01]  /*3360*/  @P1 STG.E.U16 desc[UR36][R58.64+0x12], R60 ;  /* 0x0000123c3a001986 */ /* 0x0001e2000c101524 */
[----:B------:R-:W-:Y:S05]  /*3370*/  @!P0 BRA `(.L_x_47) ;  /* 0x0000000000048947 */ /* 0x000fea0003800000 */
[----:B------:R0:W5:Y:S02]  /*3380*/  LDG.E.LTC128B.U16 R116, desc[UR36][R8.64+0x20] ;  /* 0x0000202408747981 */ /* 0x000164000c1e1520 */
.L_x_47:
[----:B------:R-:W-:Y:S05]  /*3390*/  BSYNC B1 ;  /* 0x0000000000017941 */ /* 0x000fea0003800000 */
.L_x_46:
[----:B0----5:R-:W-:Y:S01]  /*33a0*/  HADD2.F32 R60, -RZ, R116.H0_H0 ;  /* 0x20000074ff3c7230 */ /* 0x021fe20000004100 */
[----:B------:R-:W-:Y:S01]  /*33b0*/  ISETP.GT.AND P1, PT, R4, 0x11, PT ;  /* 0x000000110400780c */ /* 0x000fe20003f24270 */
[-C--:B------:R-:W-:Y:S01]  /*33c0*/  IMAD.WIDE.U32 R62, R123, R108.reuse, R10 ;  /* 0x0000006c7b3e7225 */ /* 0x080fe200078e000a */
[----:B------:R-:W-:Y:S03]  /*33d0*/  BSSY B1, `(.L_x_48) ;  /* 0x0000021000017945 */ /* 0x000fe60003800000 */
[----:B------:R-:W-:Y:S01]  /*33e0*/  FMUL R61, R60, R91 ;  /* 0x0000005b3c3d7220 */ /* 0x000fe20000400000 */
[----:B------:R-:W-:-:S03]  /*33f0*/  IMAD R60, R111, R108, RZ ;  /* 0x0000006c6f3c7224 */ /* 0x000fc600078e02ff */
[----:B------:R-:W-:Y:S01]  /*3400*/  FFMA R61, R64, R90, R61 ;  /* 0x0000005a403d7223 */ /* 0x000fe2000000003d */
[----:B------:R-:W-:-:S04]  /*3410*/  IMAD R107, R123, R109, R60 ;  /* 0x0000006d7b6b7224 */ /* 0x000fc800078e023c */
[----:B------:R-:W-:Y:S01]  /*3420*/  F2FP.F16.F32.PACK_AB R61, RZ, R61 ;  /* 0x0000003dff3d723e */ /* 0x000fe200000000ff */
[----:B------:R-:W-:-:S03]  /*3430*/  IMAD.IADD R63, R107, 0x1, R63 ;  /* 0x000000016b3f7824 */ /* 0x000fc600078e023f */
[----:B------:R-:W-:Y:S01]  /*3440*/  PRMT R64, R61, 0x7610, R64 ;  /* 0x000076103d407816 */ /* 0x000fe20000000040 */
[----:B------:R-:W-:-:S04]  /*3450*/  IMAD.WIDE.U32 R60, R123, R108, R104 ;  /* 0x0000006c7b3c7225 */ /* 0x000fc800078e0068 */
[----:B------:R0:W-:Y:S01]  /*3460*/  @P0 STG.E.U16 desc[UR36][R20.64+0x20], R64 ;  /* 0x0000204014000986 */ /* 0x0001e2000c101524 */
[----:B------:R-:W-:Y:S01]  /*3470*/  IMAD.WIDE.U32 R110, R23, R14, R62 ;  /* 0x0000000e176e7225 */ /* 0x000fe200078e003e */
[----:B------:R-:W-:-:S03]  /*3480*/  LEA R62, P0, R60, R12, 0x1 ;  /* 0x0000000c3c3e7211 */ /* 0x000fc600078008ff */
[----:B------:R-:W-:Y:S02]  /*3490*/  IMAD.IADD R61, R61, 0x1, R107 ;  /* 0x000000013d3d7824 */ /* 0x000fe400078e026b */
[----:B------:R-:W-:-:S03]  /*34a0*/  IMAD.WIDE.U32 R108, R123, R108, R114 ;  /* 0x0000006c7b6c7225 */ /* 0x000fc600078e0072 */
[----:B------:R-:W-:Y:S01]  /*34b0*/  LEA.HI.X R63, R60, R13, R61, 0x1, P0 ;  /* 0x0000000d3c3f7211 */ /* 0x000fe200000f0c3d */
[----:B------:R-:W-:Y:S01]  /*34c0*/  IMAD.IADD R61, R103, 0x1, R111 ;  /* 0x00000001673d7824 */ /* 0x000fe200078e026f */
[----:B------:R-:W-:Y:S01]  /*34d0*/  LEA R60, P0, R110, R12, 0x1 ;  /* 0x0000000c6e3c7211 */ /* 0x000fe200078008ff */
[----:B------:R-:W-:-:S03]  /*34e0*/  IMAD.IADD R107, R107, 0x1, R109 ;  /* 0x000000016b6b7824 */ /* 0x000fc600078e026d */
[----:B------:R-:W-:Y:S02]  /*34f0*/  LEA.HI.X R61, R110, R13, R61, 0x1, P0 ;  /* 0x0000000d6e3d7211 */ /* 0x000fe400000f0c3d */
[----:B------:R-:W-:-:S05]  /*3500*/  IADD3 R106, P0, R106, R108, RZ ;  /* 0x0000006c6a6a7210 */ /* 0x000fca0007f1e0ff */
[----:B0-----:R-:W-:Y:S01]  /*3510*/  IMAD.X R64, R107, 0x1, R105, P0 ;  /* 0x000000016b407824 */ /* 0x001fe200000e0669 */
[----:B------:R-:W-:-:S05]  /*3520*/  IADD3 R104, P0, R10, R108, RZ ;  /* 0x0000006c0a687210 */ /* 0x000fca0007f1e0ff */
[----:B------:R-:W-:Y:S01]  /*3530*/  IMAD.X R105, R11, 0x1, R107, P0 ;  /* 0x000000010b697824 */ /* 0x000fe200000e066b */
[----:B------:R-:W-:Y:S01]  /*3540*/  LEA R10, P0, R106, R12, 0x1 ;  /* 0x0000000c6a0a7211 */ /* 0x000fe200078008ff */
[----:B------:R-:W-:-:S03]  /*3550*/  IMAD.WIDE.U32 R104, R23, R14, R104 ;  /* 0x0000000e17687225 */ /* 0x000fc600078e0068 */
[----:B------:R-:W-:Y:S01]  /*3560*/  LEA.HI.X R11, R106, R13, R64, 0x1, P0 ;  /* 0x0000000d6a0b7211 */ /* 0x000fe200000f0c40 */
[----:B------:R-:W-:Y:S01]  /*3570*/  IMAD.IADD R103, R103, 0x1, R105 ;  /* 0x0000000167677824 */ /* 0x000fe200078e0269 */
[----:B------:R-:W-:-:S04]  /*3580*/  LEA R12, P0, R104, R12, 0x1 ;  /* 0x0000000c680c7211 */ /* 0x000fc800078008ff */
[----:B------:R-:W-:Y:S02]  /*3590*/  LEA.HI.X R13, R104, R13, R103, 0x1, P0 ;  /* 0x0000000d680d7211 */ /* 0x000fe400000f0c67 */
[----:B------:R-:W-:Y:S02]  /*35a0*/  ISETP.GT.AND P0, PT, R3, RZ, P1 ;  /* 0x000000ff0300720c */ /* 0x000fe40000f04270 */
[----:B------:R-:W-:-:S11]  /*35b0*/  P2R R103, PR, RZ, 0x2 ;  /* 0x00000002ff677803 */ /* 0x000fd60000000000 */
[----:B------:R-:W-:Y:S05]  /*35c0*/  @!P0 BRA `(.L_x_49) ;  /* 0x0000000000048947 */ /* 0x000fea0003800000 */
[----:B------:R0:W5:Y:S02]  /*35d0*/  LDG.E.LTC128B.U16 R116, desc[UR36][R8.64+0x22] ;  /* 0x0000222408747981 */ /* 0x000164000c1e1520 */
.L_x_49:
[----:B------:R-:W-:Y:S05]  /*35e0*/  BSYNC B1 ;  /* 0x0000000000017941 */ /* 0x000fea0003800000 */
.L_x_48:
[----:B-----5:R-:W-:Y:S01]  /*35f0*/  HADD2.F32 R14, -RZ, R116.H0_H0 ;  /* 0x20000074ff0e7230 */ /* 0x020fe20000004100 */
[----:B------:R-:W-:Y:S04]  /*3600*/  BSSY B1, `(.L_x_50) ;  /* 0x0000008000017945 */ /* 0x000fe80003800000 */
[----:B------:R-:W-:-:S04]  /*3610*/  FMUL R14, R14, R91 ;  /* 0x0000005b0e0e7220 */ /* 0x000fc80000400000 */
[----:B------:R-:W-:-:S05]  /*3620*/  FFMA R14, R65, R90, R14 ;  /* 0x0000005a410e7223 */ /* 0x000fca000000000e */
[----:B------:R-:W-:-:S05]  /*3630*/  F2FP.F16.F32.PACK_AB R14, RZ, R14 ;  /* 0x0000000eff0e723e */ /* 0x000fca00000000ff */
[----:B------:R0:W-:Y:S01]  /*3640*/  @P0 STG.E.U16 desc[UR36][R20.64+0x22], R14 ;  /* 0x0000220e14000986 */ /* 0x0001e2000c101524 */
[----:B------:R-:W-:-:S13]  /*3650*/  ISETP.GT.AND P0, PT, R3, 0x8, P2 ;  /* 0x000000080300780c */ /* 0x000fda0001704270 */
[----:B0-----:R-:W-:Y:S05]  /*3660*/  @!P0 BRA `(.L_x_51) ;  /* 0x0000000000048947 */ /* 0x001fea0003800000 */
[----:B------:R0:W5:Y:S02]  /*3670*/  LDG.E.LTC128B.U16 R116, desc[UR36][R56.64+0x20] ;  /* 0x0000202438747981 */ /* 0x000164000c1e1520 */
.L_x_51:
[----:B------:R-:W-:Y:S05]  /*3680*/  BSYNC B1 ;  /* 0x0000000000017941 */ /* 0x000fea0003800000 */
.L_x_50:
        /* <DEDUP_REMOVED lines=9> */
.L_x_53:
[----:B------:R-:W-:Y:S05]  /*3720*/  BSYNC B1 ;  /* 0x0000000000017941 */ /* 0x000fea0003800000 */
.L_x_52:
[----:B-----5:R-:W-:Y:S01]  /*3730*/  HADD2.F32 R14, -RZ, R116.H0_H0 ;  /* 0x20000074ff0e7230 */ /* 0x020fe20000004100 */
[----:B------:R-:W-:Y:S01]  /*3740*/  ISETP.GT.AND P2, PT, R4, 0x18, PT ;  /* 0x000000180400780c */ /* 0x000fe20003f44270 */
[----:B------:R-:W-:Y:S03]  /*3750*/  BSSY B1, `(.L_x_54) ;  /* 0x0000009000017945 */ /* 0x000fe60003800000 */
[----:B------:R-:W-:Y:S01]  /*3760*/  FMUL R14, R14, R91 ;  /* 0x0000005b0e0e7220 */ /* 0x000fe20000400000 */
[----:B------:R-:W-:-:S03]  /*3770*/  P2R R104, PR, RZ, 0x4 ;  /* 0x00000004ff687803 */ /* 0x000fc60000000000 */
[----:B------:R-:W-:-:S05]  /*3780*/  FFMA R14, R67, R90, R14 ;  /* 0x0000005a430e7223 */ /* 0x000fca000000000e */
[----:B------:R-:W-:-:S05]  /*3790*/  F2FP.F16.F32.PACK_AB R14, RZ, R14 ;  /* 0x0000000eff0e723e */ /* 0x000fca00000000ff */
[----:B------:R0:W-:Y:S01]  /*37a0*/  @P0 STG.E.U16 desc[UR36][R58.64+0x22], R14 ;  /* 0x0000220e3a000986 */ /* 0x0001e2000c101524 */
[----:B------:R-:W-:-:S13]  /*37b0*/  ISETP.GT.AND P0, PT, R3, RZ, P2 ;  /* 0x000000ff0300720c */ /* 0x000fda0001704270 */
[----:B0-----:R-:W-:Y:S05]  /*37c0*/  @!P0 BRA `(.L_x_55) ;  /* 0x0000000000048947 */ /* 0x001fea0003800000 */
[----:B------:R0:W5:Y:S02]  /*37d0*/  LDG.E.LTC128B.U16 R116, desc[UR36][R8.64+0x30] ;  /* 0x0000302408747981 */ /* 0x000164000c1e1520 */
.L_x_55:
[----:B------:R-:W-:Y:S05]  /*37e0*/  BSYNC B1 ;  /* 0x0000000000017941 */ /* 0x000fea0003800000 */
.L_x_54:
[----:B-----5:R-:W-:Y:S01]  /*37f0*/  HADD2.F32 R14, -RZ, R116.H0_H0 ;  /* 0x20000074ff0e7230 */ /* 0x020fe20000004100 */
[----:B------:R-:W-:Y:S01]  /*3800*/  ISETP.GT.AND P1, PT, R4, 0x19, PT ;  /* 0x000000190400780c */ /* 0x000fe20003f24270 */
[----:B------:R-:W-:Y:S03]  /*3810*/  BSSY B1, `(.L_x_56) ;  /* 0x0000009000017945 */ /* 0x000fe60003800000 */
[----:B------:R-:W-:-:S04]  /*3820*/  FMUL R23, R14, R91 ;  /* 0x0000005b0e177220 */ /* 0x000fc80000400000 */
[----:B------:R-:W-:Y:S01]  /*3830*/  FFMA R23, R68, R90, R23 ;  /* 0x0000005a44177223 */ /* 0x000fe20000000017 */
[----:B------:R-:W-:-:S04]  /*3840*/  P2R R68, PR, RZ, 0x2 ;  /* 0x00000002ff447803 */ /* 0x000fc80000000000 */
[----:B------:R-:W-:-:S05]  /*3850*/  F2FP.F16.F32.PACK_AB R23, RZ, R23 ;  /* 0x00000017ff17723e */ /* 0x000fca00000000ff */
[----:B------:R0:W-:Y:S01]  /*3860*/  @P0 STG.E.U16 desc[UR36][R20.64+0x30], R23 ;  /* 0x0000301714000986 */ /* 0x0001e2000c101524 */
[----:B------:R-:W-:-:S13]  /*3870*/  ISETP.GT.AND P0, PT, R3, RZ, P1 ;  /* 0x000000ff0300720c */ /* 0x000fda0000f04270 */
[----:B0-----:R-:W-:Y:S05]  /*3880*/  @!P0 BRA `(.L_x_57) ;  /* 0x0000000000048947 */ /* 0x001fea0003800000 */
[----:B------:R0:W5:Y:S02]  /*3890*/  LDG.E.LTC128B.U16 R116, desc[UR36][R8.64+0x32] ;  /* 0x0000322408747981 */ /* 0x000164000c1e1520 */
.L_x_57:
[----:B------:R-:W-:Y:S05]  /*38a0*/  BSYNC B1 ;  /* 0x0000000000017941 */ /* 0x000fea0003800000 */
.L_x_56:
        /* <DEDUP_REMOVED lines=9> */
.L_x_59:
[----:B------:R-:W-:Y:S05]  /*3940*/  BSYNC B1 ;  /* 0x0000000000017941 */ /* 0x000fea0003800000 */
.L_x_58:
        /* <DEDUP_REMOVED lines=9> */
.L_x_61:
[----:B------:R-:W-:Y:S05]  /*39e0*/  BSYNC B1 ;  /* 0x0000000000017941 */ /* 0x000fea0003800000 */
.L_x_60:
        /* <DEDUP_REMOVED lines=11> */
.L_x_63:
[----:B------:R-:W-:Y:S05]  /*3aa0*/  BSYNC B1 ;  /* 0x0000000000017941 */ /* 0x000fea0003800000 */
.L_x_62:
        /* <DEDUP_REMOVED lines=11> */
.L_x_65:
[----:B------:R-:W-:Y:S05]  /*3b60*/  BSYNC B1 ;  /* 0x0000000000017941 */ /* 0x000fea0003800000 */
.L_x_64:
        /* <DEDUP_REMOVED lines=9> */
.L_x_67:
[----:B------:R-:W-:Y:S05]  /*3c00*/  BSYNC B1 ;  /* 0x0000000000017941 */ /* 0x000fea0003800000 */
.L_x_66:
        /* <DEDUP_REMOVED lines=9> */
.L_x_69:
[----:B------:R-:W-:Y:S05]  /*3ca0*/  BSYNC B1 ;  /* 0x0000000000017941 */ /* 0x000fea0003800000 */
.L_x_68:
        /* <DEDUP_REMOVED lines=11> */
.L_x_71:
[----:B------:R-:W-:Y:S05]  /*3d60*/  BSYNC B1 ;  /* 0x0000000000017941 */ /* 0x000fea0003800000 */
.L_x_70:
        /* <DEDUP_REMOVED lines=11> */
.L_x_73:
[----:B------:R-:W-:Y:S05]  /*3e20*/  BSYNC B1 ;  /* 0x0000000000017941 */ /* 0x000fea0003800000 */
.L_x_72:
        /* <DEDUP_REMOVED lines=9> */
.L_x_75:
[----:B------:R-:W-:Y:S05]  /*3ec0*/  BSYNC B1 ;  /* 0x0000000000017941 */ /* 0x000fea0003800000 */
.L_x_74:
        /* <DEDUP_REMOVED lines=9> */
.L_x_77:
[----:B------:R-:W-:Y:S05]  /*3f60*/  BSYNC B1 ;  /* 0x0000000000017941 */ /* 0x000fea0003800000 */
.L_x_76:
[----:B-----5:R-:W-:Y:S01]  /*3f70*/  HADD2.F32 R14, -RZ, R116.H0_H0 ;  /* 0x20000074ff0e7230 */ /* 0x020fe20000004100 */
[----:B------:R-:W-:Y:S01]  /*3f80*/  ISETP.GT.AND P3, PT, R4, 0x30, PT ;  /* 0x000000300400780c */ /* 0x000fe20003f64270 */
[----:B------:R-:W-:Y:S03]  /*3f90*/  BSSY B1, `(.L_x_78) ;  /* 0x0000008000017945 */ /* 0x000fe60003800000 */
[----:B------:R-:W-:-:S04]  /*3fa0*/  FMUL R14, R14, R91 ;  /* 0x0000005b0e0e7220 */ /* 0x000fc80000400000 */
[----:B------:R-:W-:-:S05]  /*3fb0*/  FFMA R14, R79, R90, R14 ;  /* 0x0000005a4f0e7223 */ /* 0x000fca000000000e */
[----:B------:R-:W-:-:S05]  /*3fc0*/  F2FP.F16.F32.PACK_AB R14, RZ, R14 ;  /* 0x0000000eff0e723e */ /* 0x000fca00000000ff */
[----:B------:R0:W-:Y:S01]  /*3fd0*/  @P0 STG.E.U16 desc[UR36][R58.64+0x52], R14 ;  /* 0x0000520e3a000986 */ /* 0x0001e2000c101524 */
[----:B------:R-:W-:-:S13]  /*3fe0*/  ISETP.GT.AND P0, PT, R3, RZ, P3 ;  /* 0x000000ff0300720c */ /* 0x000fda0001f04270 */
[----:B0-----:R-:W-:Y:S05]  /*3ff0*/  @!P0 BRA `(.L_x_79) ;  /* 0x0000000000048947 */ /* 0x001fea0003800000 */
[----:B------:R0:W5:Y:S02]  /*4000*/  LDG.E.LTC128B.U16 R116, desc[UR36][R8.64+0x60] ;  /* 0x0000602408747981 */ /* 0x000164000c1e1520 */
.L_x_79:
[----:B------:R-:W-:Y:S05]  /*4010*/  BSYNC B1 ;  /* 0x0000000000017941 */ /* 0x000fea0003800000 */
.L_x_78:
        /* <DEDUP_REMOVED lines=10> */
.L_x_81:
[----:B------:R-:W-:Y:S05]  /*40c0*/  BSYNC B1 ;  /* 0x0000000000017941 */ /* 0x000fea0003800000 */
.L_x_80:
        /* <DEDUP_REMOVED lines=9> */
.L_x_83:
[----:B------:R-:W-:Y:S05]  /*4160*/  BSYNC B1 ;  /* 0x0000000000017941 */ /* 0x000fea0003800000 */
.L_x_82:
        /* <DEDUP_REMOVED lines=9> */
.L_x_85:
[----:B------:R-:W-:Y:S05]  /*4200*/  BSYNC B1 ;  /* 0x0000000000017941 */ /* 0x000fea0003800000 */
.L_x_84:
        /* <DEDUP_REMOVED lines=10> */
.L_x_87:
[----:B------:R-:W-:Y:S05]  /*42b0*/  BSYNC B1 ;  /* 0x0000000000017941 */ /* 0x000fea0003800000 */
.L_x_86:
[----:B-----5:R-:W-:Y:S01]  /*42c0*/  HADD2.F32 R14, -RZ, R116.H0_H0 ;  /* 0x20000074ff0e7230 */ /* 0x020fe20000004100 */
[----:B------:R-:W-:Y:S04]  /*42d0*/  BSSY B1, `(.L_x_88) ;  /* 0x000000f000017945 */ /* 0x000fe80003800000 */
[----:B------:R-:W-:-:S04]  /*42e0*/  FMUL R23, R14, R91 ;  /* 0x0000005b0e177220 */ /* 0x000fc80000400000 */
[----:B------:R-:W-:-:S05]  /*42f0*/  FFMA R23, R84, R90, R23 ;  /* 0x0000005a54177223 */ /* 0x000fca0000000017 */
[----:B------:R-:W-:-:S05]  /*4300*/  F2FP.F16.F32.PACK_AB R23, RZ, R23 ;  /* 0x00000017ff17723e */ /* 0x000fca00000000ff */
[----:B------:R0:W-:Y:S01]  /*4310*/  @P0 STG.E.U16 desc[UR36][R20.64+0x70], R23 ;  /* 0x0000701714000986 */ /* 0x0001e2000c101524 */
[----:B------:R-:W-:-:S05]  /*4320*/  IADD3 R64, P0, R15, R112, RZ ;  /* 0x000000700f407210 */ /* 0x000fca0007f1e0ff */
[----:B------:R-:W-:Y:S01]  /*4330*/  IMAD.X R65, R5, 0x1, R113, P0 ;  /* 0x0000000105417824 */ /* 0x000fe200000e0671 */
[----:B------:R-:W-:-:S05]  /*4340*/  IADD3 R66, P0, R15, R112, RZ ;  /* 0x000000700f427210 */ /* 0x000fca0007f1e0ff */
[----:B------:R-:W-:Y:S01]  /*4350*/  IMAD.X R67, R5, 0x1, R113, P0 ;  /* 0x0000000105437824 */ /* 0x000fe200000e0671 */
[----:B------:R-:W-:-:S05]  /*4360*/  IADD3 R14, P0, R15, R20, RZ ;  /* 0x000000140f0e7210 */ /* 0x000fca0007f1e0ff */
[----:B------:R-:W-:Y:S01]  /*4370*/  IMAD.X R15, R5, 0x1, R21, P0 ;  /* 0x00000001050f7824 */ /* 0x000fe200000e0615 */
[----:B------:R-:W-:-:S04]  /*4380*/  ISETP.GT.AND P0, PT, R4, 0x39, PT ;  /* 0x000000390400780c */ /* 0x000fc80003f04270 */
[----:B------:R-:W-:-:S13]  /*4390*/  ISETP.GT.AND P4, PT, R3, RZ, P0 ;  /* 0x000000ff0300720c */ /* 0x000fda0000784270 */
[----:B0-----:R-:W-:Y:S05]  /*43a0*/  @!P4 BRA `(.L_x_89) ;  /* 0x000000000004c947 */ /* 0x001fea0003800000 */
[----:B------:R0:W5:Y:S02]  /*43b0*/  LDG.E.LTC128B.U16 R116, desc[UR36][R8.64+0x72] ;  /* 0x0000722408747981 */ /* 0x000164000c1e1520 */
.L_x_89:
[----:B------:R-:W-:Y:S05]  /*43c0*/  BSYNC B1 ;  /* 0x0000000000017941 */ /* 0x000fea0003800000 */
.L_x_88:
        /* <DEDUP_REMOVED lines=9> */
.L_x_91:
[----:B------:R-:W-:Y:S05]  /*4460*/  BSYNC B1 ;  /* 0x0000000000017941 */ /* 0x000fea0003800000 */
.L_x_90:
        /* <DEDUP_REMOVED lines=9> */
.L_x_93:
[----:B------:R-:W-:Y:S05]  /*4500*/  BSYNC B1 ;  /* 0x0000000000017941 */ /* 0x000fea0003800000 */
.L_x_92:
[----:B-----5:R-:W-:-:S05]  /*4510*/  HADD2.F32 R4, -RZ, R116.H0_H0 ;  /* 0x20000074ff047230 */ /* 0x020fca0000004100 */
[----:B------:R-:W-:-:S04]  /*4520*/  FMUL R4, R4, R91 ;  /* 0x0000005b04047220 */ /* 0x000fc80000400000 */
[----:B------:R-:W-:-:S05]  /*4530*/  FFMA R4, R87, R90, R4 ;  /* 0x0000005a57047223 */ /* 0x000fca0000000004 */
[----:B------:R-:W-:-:S04]  /*4540*/  F2FP.F16.F32.PACK_AB R4, RZ, R4 ;  /* 0x00000004ff04723e */ /* 0x000fc800000000ff */
[----:B-1-34-:R-:W-:-:S05]  /*4550*/  PRMT R8, R4, 0x7610, R8 ;  /* 0x0000761004087816 */ /* 0x01afca0000000008 */
[----:B------:R1:W-:Y:S01]  /*4560*/  @P4 STG.E.U16 desc[UR36][R58.64+0x72], R8 ;  /* 0x000072083a004986 */ /* 0x0003e2000c101524 */
[----:B------:R-:W-:-:S13]  /*4570*/  ISETP.GT.AND P4, PT, R3, 0x80, P6 ;  /* 0x000000800300780c */ /* 0x000fda0003784270 */
[----:B------:R-:W3:Y:S01]  /*4580*/  @P4 LDG.E.LTC128B.U16 R116, desc[UR36][R62.64] ;  /* 0x000000243e744981 */ /* 0x000ee2000c1e1520 */
[----:B------:R-:W-:Y:S01]  /*4590*/  BSSY B1, `(.L_x_94) ;  /* 0x000000a000017945 */ /* 0x000fe20003800000 */
[----:B---3--:R-:W-:-:S05]  /*45a0*/  HADD2.F32 R4, -RZ, R116.H0_H0 ;  /* 0x20000074ff047230 */ /* 0x008fca0000004100 */
[----:B------:R-:W-:-:S04]  /*45b0*/  FMUL R5, R4, R91 ;  /* 0x0000005b04057220 */ /* 0x000fc80000400000 */
[----:B------:R-:W-:-:S05]  /*45c0*/  FFMA R5, R24, R90, R5 ;  /* 0x0000005a18057223 */ /* 0x000fca0000000005 */
[----:B------:R-:W-:-:S05]  /*45d0*/  F2FP.F16.F32.PACK_AB R5, RZ, R5 ;  /* 0x00000005ff05723e */ /* 0x000fca00000000ff */
[----:B------:R1:W-:Y:S01]  /*45e0*/  @P4 STG.E.U16 desc[UR36][R14.64], R5 ;  /* 0x000000050e004986 */ /* 0x0003e2000c101524 */
[----:B------:R-:W-:-:S04]  /*45f0*/  ISETP.NE.AND P4, PT, R119, RZ, PT ;  /* 0x000000ff7700720c */ /* 0x000fc80003f85270 */
[----:B------:R-:W-:-:S13]  /*4600*/  ISETP.GT.AND P4, PT, R3, 0x80, P4 ;  /* 0x000000800300780c */ /* 0x000fda0002784270 */
[----:B-1----:R-:W-:Y:S05]  /*4610*/  @!P4 BRA `(.L_x_95) ;  /* 0x000000000004c947 */ /* 0x002fea0003800000 */
[----:B------:R1:W5:Y:S02]  /*4620*/  LDG.E.LTC128B.U16 R116, desc[UR36][R60.64+0x2] ;  /* 0x000002243c747981 */ /* 0x000364000c1e1520 */
.L_x_95:
[----:B------:R-:W-:Y:S05]  /*4630*/  BSYNC B1 ;  /* 0x0000000000017941 */ /* 0x000fea0003800000 */
.L_x_94:
[----:B-----5:R-:W-:Y:S01]  /*4640*/  HADD2.F32 R4, -RZ, R116.H0_H0 ;  /* 0x20000074ff047230 */ /* 0x020fe20000004100 */
[----:B------:R-:W-:Y:S01]  /*4650*/  ISETP.GT.AND P6, PT, R3, 0x88, P6 ;  /* 0x000000880300780c */ /* 0x000fe200037c4270 */
[----:B------:R-:W-:Y:S01]  /*4660*/  @P4 IMAD.MOV.U32 R5, RZ, RZ, R15 ;  /* 0x000000ffff054224 */ /* 0x000fe200078e000f */
[----:B------:R-:W-:Y:S02]  /*4670*/  BSSY B1, `(.L_x_96) ;  /* 0x0000009000017945 */ /* 0x000fe40003800000 */
[----:B------:R-:W-:-:S04]  /*4680*/  FMUL R4, R4, R91 ;  /* 0x0000005b04047220 */ /* 0x000fc80000400000 */
[----:B------:R-:W-:-:S05]  /*4690*/  FFMA R4, R25, R90, R4 ;  /* 0x0000005a19047223 */ /* 0x000fca0000000004 */
[----:B------:R-:W-:-:S04]  /*46a0*/  F2FP.F16.F32.PACK_AB R4, RZ, R4 ;  /* 0x00000004ff04723e */ /* 0x000fc800000000ff */
[----:B------:R-:W-:Y:S01]  /*46b0*/  PRMT R8, R4, 0x7610, R8 ;  /* 0x0000761004087816 */ /* 0x000fe20000000008 */
[----:B------:R-:W-:-:S05]  /*46c0*/  @P4 IMAD.MOV.U32 R4, RZ, RZ, R14 ;  /* 0x000000ffff044224 */ /* 0x000fca00078e000e */
[----:B------:R3:W-:Y:S01]  /*46d0*/  @P4 STG.E.U16 desc[UR36][R4.64+0x2], R8 ;  /* 0x0000020804004986 */ /* 0x0007e2000c101524 */
[----:B------:R-:W-:Y:S05]  /*46e0*/  @!P6 BRA `(.L_x_97) ;  /* 0x000000000004e947 */ /* 0x000fea0003800000 */
[----:B------:R4:W5:Y:S02]  /*46f0*/  LDG.E.LTC128B.U16 R116, desc[UR36][R10.64] ;  /* 0x000000240a747981 */ /* 0x000964000c1e1520 */
.L_x_97:
[----:B------:R-:W-:Y:S05]  /*4700*/  BSYNC B1 ;  /* 0x0000000000017941 */ /* 0x000fea0003800000 */
.L_x_96:
[----:B---3-5:R-:W-:Y:S01]  /*4710*/  HADD2.F32 R4, -RZ, R116.H0_H0 ;  /* 0x20000074ff047230 */ /* 0x028fe20000004100 */
[----:B------:R-:W-:Y:S01]  /*4720*/  ISETP.NE.AND P4, PT, R119, RZ, PT ;  /* 0x000000ff7700720c */ /* 0x000fe20003f85270 */
[----:B------:R-:W-:Y:S03]  /*4730*/  BSSY B1, `(.L_x_98) ;  /* 0x0000008000017945 */ /* 0x000fe60003800000 */
[----:B------:R-:W-:Y:S01]  /*4740*/  FMUL R5, R4, R91 ;  /* 0x0000005b04057220 */ /* 0x000fe20000400000 */
[----:B------:R-:W-:-:S03]  /*4750*/  ISETP.GT.AND P4, PT, R3, 0x88, P4 ;  /* 0x000000880300780c */ /* 0x000fc60002784270 */
[----:B------:R-:W-:-:S05]  /*4760*/  FFMA R5, R26, R90, R5 ;  /* 0x0000005a1a057223 */ /* 0x000fca0000000005 */
[----:B------:R-:W-:-:S05]  /*4770*/  F2FP.F16.F32.PACK_AB R5, RZ, R5 ;  /* 0x00000005ff05723e */ /* 0x000fca00000000ff */
[----:B------:R3:W-:Y:S01]  /*4780*/  @P6 STG.E.U16 desc[UR36][R64.64], R5 ;  /* 0x0000000540006986 */ /* 0x0007e2000c101524 */
[----:B------:R-:W-:Y:S05]  /*4790*/  @!P4 BRA `(.L_x_99) ;  /* 0x000000000004c947 */ /* 0x000fea0003800000 */
[----:B------:R0:W5:Y:S02]  /*47a0*/  LDG.E.LTC128B.U16 R116, desc[UR36][R12.64+0x2] ;  /* 0x000002240c747981 */ /* 0x000164000c1e1520 */
.L_x_99:
[----:B------:R-:W-:Y:S05]  /*47b0*/  BSYNC B1 ;  /* 0x0000000000017941 */ /* 0x000fea0003800000 */
.L_x_98:
[----:B-----5:R-:W-:Y:S01]  /*47c0*/  HADD2.F32 R4, -RZ, R116.H0_H0 ;  /* 0x20000074ff047230 */ /* 0x020fe20000004100 */
[----:B------:R-:W-:Y:S01]  /*47d0*/  ISETP.NE.AND P6, PT, R117, RZ, PT ;  /* 0x000000ff7500720c */ /* 0x000fe20003fc5270 */
[----:B------:R-:W-:Y:S03]  /*47e0*/  BSSY B1, `(.L_x_100) ;  /* 0x0000008000017945 */ /* 0x000fe60003800000 */
[----:B------:R-:W-:-:S04]  /*47f0*/  FMUL R4, R4, R91 ;  /* 0x0000005b04047220 */ /* 0x000fc80000400000 */
[----:B------:R-:W-:-:S05]  /*4800*/  FFMA R4, R27, R90, R4 ;  /* 0x0000005a1b047223 */ /* 0x000fca0000000004 */
[----:B------:R-:W-:-:S05]  /*4810*/  F2FP.F16.F32.PACK_AB R4, RZ, R4 ;  /* 0x00000004ff04723e */ /* 0x000fca00000000ff */
[----:B------:R0:W-:Y:S01]  /*4820*/  @P4 STG.E.U16 desc[UR36][R66.64+0x2], R4 ;  /* 0x0000020442004986 */ /* 0x0001e2000c101524 */
[----:B------:R-:W-:-:S13]  /*4830*/  ISETP.GT.AND P4, PT, R3, 0x80, P6 ;  /* 0x000000800300780c */ /* 0x000fda0003784270 */
[----:B0-----:R-:W-:Y:S05]  /*4840*/  @!P4 BRA `(.L_x_101) ;  /* 0x000000000004c947 */ /* 0x001fea0003800000 */
[----:B------:R0:W5:Y:S02]  /*4850*/  LDG.E.LTC128B.U16 R116, desc[UR36][R60.64+0x10] ;  /* 0x000010243c747981 */ /* 0x000164000c1e1520 */
.L_x_101:
[----:B------:R-:W-:Y:S05]  /*4860*/  BSYNC B1 ;  /* 0x0000000000017941 */ /* 0x000fea0003800000 */
.L_x_100:
[----:B-----5:R-:W-:Y:S01]  /*4870*/  HADD2.F32 R4, -RZ, R116.H0_H0 ;  /* 0x20000074ff047230 */ /* 0x020fe20000004100 */
[----:B------:R-:W-:Y:S01]  /*4880*/  ISETP.NE.AND P6, PT, R120, RZ, PT ;  /* 0x000000ff7800720c */ /* 0x000fe20003fc5270 */
[----:B------:R-:W-:Y:S03]  /*4890*/  BSSY B1, `(.L_x_102) ;  /* 0x000000b000017945 */ /* 0x000fe60003800000 */
[----:B---3--:R-:W-:Y:S01]  /*48a0*/  FMUL R5, R4, R91 ;  /* 0x0000005b04057220 */ /* 0x008fe20000400000 */
[----:B------:R-:W-:-:S03]  /*48b0*/  @P4 IMAD.MOV.U32 R4, RZ, RZ, R14 ;  /* 0x000000ffff044224 */ /* 0x000fc600078e000e */
[----:B------:R-:W-:-:S05]  /*48c0*/  FFMA R5, R28, R90, R5 ;  /* 0x0000005a1c057223 */ /* 0x000fca0000000005 */
[----:B------:R-:W-:-:S04]  /*48d0*/  F2FP.F16.F32.PACK_AB R5, RZ, R5 ;  /* 0x00000005ff05723e */ /* 0x000fc800000000ff */
[----:B------:R-:W-:Y:S01]  /*48e0*/  PRMT R8, R5, 0x7610, R8 ;  /* 0x0000761005087816 */ /* 0x000fe20000000008 */
[----:B------:R-:W-:-:S05]  /*48f0*/  @P4 IMAD.MOV.U32 R5, RZ, RZ, R15 ;  /* 0x000000ffff054224 */ /* 0x000fca00078e000f */
[----:B------:R3:W-:Y:S01]  /*4900*/  @P4 STG.E.U16 desc[UR36][R4.64+0x10], R8 ;  /* 0x0000100804004986 */ /* 0x0007e2000c101524 */
[----:B------:R-:W-:-:S13]  /*4910*/  ISETP.GT.AND P4, PT, R3, 0x80, P6 ;  /* 0x000000800300780c */ /* 0x000fda0003784270 */
[----:B---3--:R-:W-:Y:S05]  /*4920*/  @!P4 BRA `(.L_x_103) ;  /* 0x000000000004c947 */ /* 0x008fea0003800000 */
[----:B------:R3:W5:Y:S02]  /*4930*/  LDG.E.LTC128B.U16 R116, desc[UR36][R60.64+0x12] ;  /* 0x000012243c747981 */ /* 0x000764000c1e1520 */
.L_x_103:
[----:B------:R-:W-:Y:S05]  /*4940*/  BSYNC B1 ;  /* 0x0000000000017941 */ /* 0x000fea0003800000 */
.L_x_102:
[----:B-----5:R-:W-:Y:S01]  /*4950*/  HADD2.F32 R4, -RZ, R116.H0_H0 ;  /* 0x20000074ff047230 */ /* 0x020fe20000004100 */
[----:B------:R-:W-:Y:S01]  /*4960*/  BSSY B1, `(.L_x_104) ;  /* 0x000000c000017945 */ /* 0x000fe20003800000 */
[----:B------:R-:W-:-:S03]  /*4970*/  @P4 IMAD.MOV.U32 R5, RZ, RZ, R15 ;  /* 0x000000ffff054224 */ /* 0x000fc600078e000f */
[----:B------:R-:W-:-:S04]  /*4980*/  FMUL R4, R4, R91 ;  /* 0x0000005b04047220 */ /* 0x000fc80000400000 */
[----:B------:R-:W-:-:S05]  /*4990*/  FFMA R4, R29, R90, R4 ;  /* 0x0000005a1d047223 */ /* 0x000fca0000000004 */
[----:B------:R-:W-:-:S04]  /*49a0*/  F2FP.F16.F32.PACK_AB R4, RZ, R4 ;  /* 0x00000004ff04723e */ /* 0x000fc800000000ff */
[----:B------:R-:W-:Y:S01]  /*49b0*/  PRMT R8, R4, 0x7610, R8 ;  /* 0x0000761004087816 */ /* 0x000fe20000000008 */
[----:B------:R-:W-:-:S05]  /*49c0*/  @P4 IMAD.MOV.U32 R4, RZ, RZ, R14 ;  /* 0x000000ffff044224 */ /* 0x000fca00078e000e */
[----:B------:R0:W-:Y:S01]  /*49d0*/  @P4 STG.E.U16 desc[UR36][R4.64+0x12], R8 ;  /* 0x0000120804004986 */ /* 0x0001e2000c101524 */
[----:B------:R-:W-:-:S04]  /*49e0*/  ISETP.NE.AND P4, PT, R117, RZ, PT ;  /* 0x000000ff7500720c */ /* 0x000fc80003f85270 */
[----:B------:R-:W-:-:S13]  /*49f0*/  ISETP.GT.AND P4, PT, R3, 0x88, P4 ;  /* 0x000000880300780c */ /* 0x000fda0002784270 */
[----:B0-----:R-:W-:Y:S05]  /*4a00*/  @!P4 BRA `(.L_x_105) ;  /* 0x000000000004c947 */ /* 0x001fea0003800000 */
[----:B------:R0:W5:Y:S02]  /*4a10*/  LDG.E.LTC128B.U16 R116, desc[UR36][R12.64+0x10] ;  /* 0x000010240c747981 */ /* 0x000164000c1e1520 */
.L_x_105:
[----:B------:R-:W-:Y:S05]  /*4a20*/  BSYNC B1 ;  /* 0x0000000000017941 */ /* 0x000fea0003800000 */
.L_x_104:
        /* <DEDUP_REMOVED lines=9> */
.L_x_107:
[----:B------:R-:W-:Y:S05]  /*4ac0*/  BSYNC B1 ;  /* 0x0000000000017941 */ /* 0x000fea0003800000 */
.L_x_106:
[----:B-----5:R-:W-:Y:S01]  /*4ad0*/  HADD2.F32 R4, -RZ, R116.H0_H0 ;  /* 0x20000074ff047230 */ /* 0x020fe20000004100 */
[----:B------:R-:W-:Y:S01]  /*4ae0*/  ISETP.NE.AND P6, PT, R121, RZ, PT ;  /* 0x000000ff7900720c */ /* 0x000fe20003fc5270 */
        /* <DEDUP_REMOVED lines=8> */
[----:B------:R-:W-:-:S13]  /*4b70*/  ISETP.GT.AND P4, PT, R3, 0x80, P6 ;  /* 0x000000800300780c */ /* 0x000fda0003784270 */
[----:B0-----:R-:W-:Y:S05]  /*4b80*/  @!P4 BRA `(.L_x_109) ;  /* 0x000000000004c947 */ /* 0x001fea0003800000 */
[----:B------:R0:W5:Y:S02]  /*4b90*/  LDG.E.LTC128B.U16 R116, desc[UR36][R60.64+0x20] ;  /* 0x000020243c747981 */ /* 0x000164000c1e1520 */
.L_x_109:
[----:B------:R-:W-:Y:S05]  /*4ba0*/  BSYNC B1 ;  /* 0x0000000000017941 */ /* 0x000fea0003800000 */
.L_x_108:
[----:B-----5:R-:W-:Y:S01]  /*4bb0*/  HADD2.F32 R4, -RZ, R116.H0_H0 ;  /* 0x20000074ff047230 */ /* 0x020fe20000004100 */
[----:B------:R-:W-:Y:S01]  /*4bc0*/  ISETP.NE.AND P6, PT, R103, RZ, PT ;  /* 0x000000ff6700720c */ /* 0x000fe20003fc5270 */
[----:B------:R-:W-:Y:S03]  /*4bd0*/  BSSY B1, `(.L_x_110) ;  /* 0x000000b000017945 */ /* 0x000fe60003800000 */
[----:B------:R-:W-:Y:S01]  /*4be0*/  FMUL R5, R4, R91 ;  /* 0x0000005b04057220 */ /* 0x000fe20000400000 */
[----:B------:R-:W-:-:S03]  /*4bf0*/  @P4 IMAD.MOV.U32 R4, RZ, RZ, R14 ;  /* 0x000000ffff044224 */ /* 0x000fc600078e000e */
        /* <DEDUP_REMOVED lines=8> */
.L_x_111:
[----:B------:R-:W-:Y:S05]  /*4c80*/  BSYNC B1 ;  /* 0x0000000000017941 */ /* 0x000fea0003800000 */
.L_x_110:
        /* <DEDUP_REMOVED lines=13> */
.L_x_113:
[----:B------:R-:W-:Y:S05]  /*4d60*/  BSYNC B1 ;  /* 0x0000000000017941 */ /* 0x000fea0003800000 */
.L_x_112:
[----:B-----5:R-:W-:Y:S01]  /*4d70*/  HADD2.F32 R4, -RZ, R116.H0_H0 ;  /* 0x20000074ff047230 */ /* 0x020fe20000004100 */
[----:B------:R-:W-:Y:S04]  /*4d80*/  BSSY B1, `(.L_x_114) ;  /* 0x000000b000017945 */ /* 0x000fe80003800000 */
        /* <DEDUP_REMOVED lines=10> */
.L_x_115:
[----:B------:R-:W-:Y:S05]  /*4e30*/  BSYNC B1 ;  /* 0x0000000000017941 */ /* 0x000fea0003800000 */
.L_x_114:
        /* <DEDUP_REMOVED lines=13> */
.L_x_117:
[----:B------:R-:W-:Y:S05]  /*4f10*/  BSYNC B1 ;  /* 0x0000000000017941 */ /* 0x000fea0003800000 */
.L_x_116:
        /* <DEDUP_REMOVED lines=13> */
.L_x_119:
[----:B------:R-:W-:Y:S05]  /*4ff0*/  BSYNC B1 ;  /* 0x0000000000017941 */ /* 0x000fea0003800000 */
.L_x_118:
        /* <DEDUP_REMOVED lines=13> */
.L_x_121:
[----:B------:R-:W-:Y:S05]  /*50d0*/  BSYNC B1 ;  /* 0x0000000000017941 */ /* 0x000fea0003800000 */
.L_x_120:
        /* <DEDUP_REMOVED lines=12> */
.L_x_123:
[----:B------:R-:W-:Y:S05]  /*51a0*/  BSYNC B1 ;  /* 0x0000000000017941 */ /* 0x000fea0003800000 */
.L_x_122:
        /* <DEDUP_REMOVED lines=13> */
.L_x_125:
[----:B------:R-:W-:Y:S05]  /*5280*/  BSYNC B1 ;  /* 0x0000000000017941 */ /* 0x000fea0003800000 */
.L_x_124:
        /* <DEDUP_REMOVED lines=13> */
.L_x_127:
[----:B------:R-:W-:Y:S05]  /*5360*/  BSYNC B1 ;  /* 0x0000000000017941 */ /* 0x000fea0003800000 */
.L_x_126:
        /* <DEDUP_REMOVED lines=13> */
.L_x_129:
[----:B------:R-:W-:Y:S05]  /*5440*/  BSYNC B1 ;  /* 0x0000000000017941 */ /* 0x000fea0003800000 */
.L_x_128:
        /* <DEDUP_REMOVED lines=12> */
.L_x_131:
[----:B------:R-:W-:Y:S05]  /*5510*/  BSYNC B1 ;  /* 0x0000000000017941 */ /* 0x000fea0003800000 */
.L_x_130:
        /* <DEDUP_REMOVED lines=13> */
.L_x_133:
[----:B------:R-:W-:Y:S05]  /*55f0*/  BSYNC B1 ;  /* 0x0000000000017941 */ /* 0x000fea0003800000 */
.L_x_132:
        /* <DEDUP_REMOVED lines=12> */
.L_x_135:
[----:B------:R-:W-:Y:S05]  /*56c0*/  BSYNC B1 ;  /* 0x0000000000017941 */ /* 0x000fea0003800000 */
.L_x_134:
        /* <DEDUP_REMOVED lines=12> */
.L_x_137:
[----:B------:R-:W-:Y:S05]  /*5790*/  BSYNC B1 ;  /* 0x0000000000017941 */ /* 0x000fea0003800000 */
.L_x_136:
[----:B-----5:R-:W-:Y:S01]  /*57a0*/  HADD2.F32 R4, -RZ, R116.H0_H0 ;  /* 0x20000074ff047230 */ /* 0x020fe20000004100 */
[----:B------:R-:W-:Y:S01]  /*57b0*/  ISETP.GT.AND P5, PT, R3, 0x88, P5 ;  /* 0x000000880300780c */ /* 0x000fe20002fa4270 */
        /* <DEDUP_REMOVED lines=8> */
[----:B------:R-:W-:Y:S05]  /*5840*/  @!P5 BRA `(.L_x_139) ;  /* 0x000000000004d947 */ /* 0x000fea0003800000 */
[----:B------:R0:W5:Y:S02]  /*5850*/  LDG.E.LTC128B.U16 R116, desc[UR36][R12.64+0x52] ;  /* 0x000052240c747981 */ /* 0x000164000c1e1520 */
.L_x_139:
[----:B------:R-:W-:Y:S05]  /*5860*/  BSYNC B1 ;  /* 0x0000000000017941 */ /* 0x000fea0003800000 */
.L_x_138:
[----:B0----5:R-:W-:Y:S01]  /*5870*/  HADD2.F32 R4, -RZ, R116.H0_H0 ;  /* 0x20000074ff047230 */ /* 0x021fe20000004100 */
        /* <DEDUP_REMOVED lines=11> */
.L_x_141:
[----:B------:R-:W-:Y:S05]  /*5930*/  BSYNC B1 ;  /* 0x0000000000017941 */ /* 0x000fea0003800000 */
.L_x_140:
[----:B0----5:R-:W-:Y:S01]  /*5940*/  HADD2.F32 R4, -RZ, R116.H0_H0 ;  /* 0x20000074ff047230 */ /* 0x021fe20000004100 */
        /* <DEDUP_REMOVED lines=11> */
.L_x_143:
[----:B------:R-:W-:Y:S05]  /*5a00*/  BSYNC B1 ;  /* 0x0000000000017941 */ /* 0x000fea0003800000 */
.L_x_142:
        /* <DEDUP_REMOVED lines=12> */
.L_x_145:
[----:B------:R-:W-:Y:S05]  /*5ad0*/  BSYNC B1 ;  /* 0x0000000000017941 */ /* 0x000fea0003800000 */
.L_x_144:
        /* <DEDUP_REMOVED lines=12> */
.L_x_147:
[----:B------:R-:W-:Y:S05]  /*5ba0*/  BSYNC B1 ;  /* 0x0000000000017941 */ /* 0x000fea0003800000 */
.L_x_146:
        /* <DEDUP_REMOVED lines=12> */
.L_x_149:
[----:B------:R-:W-:Y:S05]  /*5c70*/  BSYNC B1 ;  /* 0x0000000000017941 */ /* 0x000fea0003800000 */
.L_x_148:
        /* <DEDUP_REMOVED lines=12> */
.L_x_151:
[----:B------:R-:W-:Y:S05]  /*5d40*/  BSYNC B1 ;  /* 0x0000000000017941 */ /* 0x000fea0003800000 */
.L_x_150:
        /* <DEDUP_REMOVED lines=9> */
.L_x_153:
[----:B------:R-:W-:Y:S05]  /*5de0*/  BSYNC B1 ;  /* 0x0000000000017941 */ /* 0x000fea0003800000 */
.L_x_152:
        /* <DEDUP_REMOVED lines=12> */
.L_x_155:
[----:B------:R-:W-:Y:S05]  /*5eb0*/  BSYNC B1 ;  /* 0x0000000000017941 */ /* 0x000fea0003800000 */
.L_x_154:
[----:B------:R-:W-:Y:S05]  /*5ec0*/  @!P0 BRA `(.L_x_156) ;  /* 0x0000001400848947 */ /* 0x000fea0003800000 */
[----:B-----5:R-:W-:-:S05]  /*5ed0*/  HADD2.F32 R116, -RZ, R116.H0_H0 ;  /* 0x20000074ff747230 */ /* 0x020fca0000004100 */
[----:B------:R-:W-:-:S04]  /*5ee0*/  FMUL R116, R116, R91 ;  /* 0x0000005b74747220 */ /* 0x000fc80000400000 */
[----:B------:R-:W-:-:S05]  /*5ef0*/  FFMA R116, R55, R90, R116 ;  /* 0x0000005a37747223 */ /* 0x000fca0000000074 */
[----:B------:R-:W-:-:S05]  /*5f00*/  F2FP.F16.F32.PACK_AB R116, RZ, R116 ;  /* 0x00000074ff74723e */ /* 0x000fca00000000ff */
[----:B------:R0:W-:Y:S01]  /*5f10*/  STG.E.U16 desc[UR36][R6.64+0x72], R116 ;  /* 0x0000727406007986 */ /* 0x0001e2000c101524 */
[----:B------:R-:W-:Y:S05]  /*5f20*/  BRA `(.L_x_156) ;  /* 0x00000014006c7947 */ /* 0x000fea0003800000 */
.L_x_33:
[----:B------:R-:W-:Y:S01]  /*5f30*/  ULDC.64 UR4, c[0x0][0x5c0] ;  /* 0x0001700000047ab9 */ /* 0x000fe20000000a00 */
[-C--:B------:R-:W-:Y:S01]  /*5f40*/  FMUL R56, R56, R90.reuse ;  /* 0x0000005a38387220 */ /* 0x080fe20000400000 */
[----:B------:R-:W-:Y:S01]  /*5f50*/  LEA R10, P1, R112, UR4, 0x1 ;  /* 0x00000004700a7c11 */ /* 0x000fe2000f8208ff */
[----:B------:R-:W-:Y:S01]  /*5f60*/  IMAD.SHL.U32 R7, R96, 0x2, RZ ;  /* 0x0000000260077824 */ /* 0x000fe200078e00ff */
[----:B------:R-:W-:Y:S01]  /*5f70*/  ISETP.GT.AND P3, PT, R4, 0x1, PT ;  /* 0x000000010400780c */ /* 0x000fe20003f64270 */
[----:B------:R-:W-:Y:S01]  /*5f80*/  FMUL R57, R57, R90 ;  /* 0x0000005a39397220 */ /* 0x000fe20000400000 */
[----:B------:R-:W-:Y:S01]  /*5f90*/  F2FP.F16.F32.PACK_AB R56, RZ, R56 ;  /* 0x00000038ff38723e */ /* 0x000fe200000000ff */
[-C--:B------:R-:W-:Y:S01]  /*5fa0*/  FMUL R58, R58, R90.reuse ;  /* 0x0000005a3a3a7220 */ /* 0x080fe20000400000 */
[----:B------:R-:W-:Y:S01]  /*5fb0*/  LEA.HI.X R11, R112, UR5, R115, 0x1, P1 ;  /* 0x00000005700b7c11 */ /* 0x000fe200088f0c73 */
[-C--:B------:R-:W-:Y:S01]  /*5fc0*/  FMUL R59, R59, R90.reuse ;  /* 0x0000005a3b3b7220 */ /* 0x080fe20000400000 */
[----:B------:R-:W-:Y:S01]  /*5fd0*/  ISETP.GT.AND P1, PT, R3, RZ, P3 ;  /* 0x000000ff0300720c */ /* 0x000fe20001f24270 */
[----:B------:R-:W-:Y:S01]  /*5fe0*/  IMAD.SHL.U32 R23, R97, 0x2, RZ ;  /* 0x0000000261177824 */ /* 0x000fe200078e00ff */
[----:B------:R-:W-:Y:S01]  /*5ff0*/  ISETP.GT.AND P2, PT, R3, 0x8, P6 ;  /* 0x000000080300780c */ /* 0x000fe20003744270 */
[----:B------:R-:W-:Y:S01]  /*6000*/  @P0 STG.E.U16 desc[UR36][R10.64], R56 ;  /* 0x000000380a000986 */ /* 0x000fe2000c101524 */
[----:B------:R-:W-:Y:S01]  /*6010*/  SHF.L.U64.HI R5, R96, 0x1, R95 ;  /* 0x0000000160057819 */ /* 0x000fe2000001025f */
[----:B------:R-:W-:Y:S01]  /*6020*/  FMUL R60, R60, R90 ;  /* 0x0000005a3c3c7220 */ /* 0x000fe20000400000 */
[----:B------:R-:W-:Y:S01]  /*6030*/  IADD3 R8, P0, R7, R10, RZ ;  /* 0x0000000a07087210 */ /* 0x000fe20007f1e0ff */
[-C--:B------:R-:W-:Y:S01]  /*6040*/  FMUL R61, R61, R90.reuse ;  /* 0x0000005a3d3d7220 */ /* 0x080fe20000400000 */
[----:B------:R-:W-:Y:S01]  /*6050*/  F2FP.F16.F32.PACK_AB R57, RZ, R57 ;  /* 0x00000039ff39723e */ /* 0x000fe200000000ff */
[----:B------:R-:W-:Y:S01]  /*6060*/  FMUL R63, R63, R90 ;  /* 0x0000005a3f3f7220 */ /* 0x000fe20000400000 */
[----:B------:R-:W-:Y:S01]  /*6070*/  F2FP.F16.F32.PACK_AB R58, RZ, R58 ;  /* 0x0000003aff3a723e */ /* 0x000fe200000000ff */
[----:B------:R-:W-:Y:S01]  /*6080*/  IMAD.X R9, R5, 0x1, R11, P0 ;  /* 0x0000000105097824 */ /* 0x000fe200000e060b */
[----:B------:R-:W-:Y:S01]  /*6090*/  ISETP.GT.AND P0, PT, R3, 0x8, P3 ;  /* 0x000000080300780c */ /* 0x000fe20001f04270 */
[----:B------:R-:W-:Y:S01]  /*60a0*/  @P1 STG.E.U16 desc[UR36][R10.64+0x2], R57 ;  /* 0x000002390a001986 */ /* 0x000fe2000c101524 */
[----:B------:R-:W-:Y:S01]  /*60b0*/  F2FP.F16.F32.PACK_AB R59, RZ, R59 ;  /* 0x0000003bff3b723e */ /* 0x000fe200000000ff */
[----:B------:R-:W-:Y:S01]  /*60c0*/  FMUL R62, R62, R90 ;  /* 0x0000005a3e3e7220 */ /* 0x000fe20000400000 */
[----:B------:R-:W-:Y:S01]  /*60d0*/  SHF.L.U64.HI R13, R97, 0x1, R94 ;  /* 0x00000001610d7819 */ /* 0x000fe2000001025e */
[----:B------:R-:W-:Y:S01]  /*60e0*/  @P2 STG.E.U16 desc[UR36][R8.64], R58 ;  /* 0x0000003a08002986 */ /* 0x000fe2000c101524 */
[----:B------:R-:W-:Y:S01]  /*60f0*/  IADD3 R6, P1, P2, R23, R10, R7 ;  /* 0x0000000a17067210 */ /* 0x000fe20007a3e007 */
[-C--:B------:R-:W-:Y:S01]  /*6100*/  FMUL R64, R64, R90.reuse ;  /* 0x0000005a40407220 */ /* 0x080fe20000400000 */
[C---:B------:R-:W-:Y:S01]  /*6110*/  ISETP.GT.AND P4, PT, R4.reuse, 0x8, PT ;  /* 0x000000080400780c */ /* 0x040fe20003f84270 */
[-C--:B------:R-:W-:Y:S01]  /*6120*/  FMUL R65, R65, R90.reuse ;  /* 0x0000005a41417220 */ /* 0x080fe20000400000 */
[----:B------:R-:W-:Y:S01]  /*6130*/  ISETP.GT.AND P3, PT, R4, 0x9, PT ;  /* 0x000000090400780c */ /* 0x000fe20003f64270 */
[-C--:B------:R-:W-:Y:S01]  /*6140*/  FMUL R66, R66, R90.reuse ;  /* 0x0000005a42427220 */ /* 0x080fe20000400000 */
[----:B------:R-:W-:Y:S01]  /*6150*/  IADD3.X R7, R13, R11, R5, P1, P2 ;  /* 0x0000000b0d077210 */ /* 0x000fe20000fe4405 */
[----:B------:R-:W-:Y:S01]  /*6160*/  @P0 STG.E.U16 desc[UR36][R8.64+0x2], R59 ;  /* 0x0000023b08000986 */ /* 0x000fe2000c101524 */
[----:B------:R-:W-:Y:S01]  /*6170*/  ISETP.GT.AND P1, PT, R3, RZ, P4 ;  /* 0x000000ff0300720c */ /* 0x000fe20002724270 */
[-C--:B------:R-:W-:Y:S01]  /*6180*/  FMUL R67, R67, R90.reuse ;  /* 0x0000005a43437220 */ /* 0x080fe20000400000 */
[----:B------:R-:W-:Y:S01]  /*6190*/  ISETP.GT.AND P0, PT, R3, RZ, P3 ;  /* 0x000000ff0300720c */ /* 0x000fe20001f04270 */
[----:B------:R-:W-:Y:S01]  /*61a0*/  FMUL R68, R68, R90 ;  /* 0x0000005a44447220 */ /* 0x000fe20000400000 */
[----:B------:R-:W-:Y:S01]  /*61b0*/  F2FP.F16.F32.PACK_AB R60, RZ, R60 ;  /* 0x0000003cff3c723e */ /* 0x000fe200000000ff */
[-C--:B------:R-:W-:Y:S01]  /*61c0*/  FMUL R69, R69, R90.reuse ;  /* 0x0000005a45457220 */ /* 0x080fe20000400000 */
[----:B------:R-:W-:Y:S01]  /*61d0*/  F2FP.F16.F32.PACK_AB R61, RZ, R61 ;  /* 0x0000003dff3d723e */ /* 0x000fe200000000ff */
[-C--:B------:R-:W-:Y:S01]  /*61e0*/  FMUL R70, R70, R90.reuse ;  /* 0x0000005a46467220 */ /* 0x080fe20000400000 */
[----:B------:R-:W-:Y:S01]  /*61f0*/  F2FP.F16.F32.PACK_AB R63, RZ, R63 ;  /* 0x0000003fff3f723e */ /* 0x000fe200000000ff */
[----:B------:R-:W-:Y:S01]  /*6200*/  FMUL R71, R71, R90 ;  /* 0x0000005a47477220 */ /* 0x000fe20000400000 */
[----:B------:R-:W-:Y:S01]  /*6210*/  F2FP.F16.F32.PACK_AB R62, RZ, R62 ;  /* 0x0000003eff3e723e */ /* 0x000fe200000000ff */
[----:B------:R-:W-:Y:S01]  /*6220*/  FMUL R72, R72, R90 ;  /* 0x0000005a48487220 */ /* 0x000fe20000400000 */
[----:B------:R-:W-:Y:S01]  /*6230*/  F2FP.F16.F32.PACK_AB R64, RZ, R64 ;  /* 0x00000040ff40723e */ /* 0x000fe200000000ff */
[----:B------:R-:W-:Y:S01]  /*6240*/  @P1 STG.E.U16 desc[UR36][R10.64+0x10], R60 ;  /* 0x0000103c0a001986 */ /* 0x000fe2000c101524 */
[----:B------:R-:W-:Y:S01]  /*6250*/  ISETP.GT.AND P1, PT, R3, 0x8, P4 ;  /* 0x000000080300780c */ /* 0x000fe20002724270 */
[-C--:B------:R-:W-:Y:S01]  /*6260*/  FMUL R73, R73, R90.reuse ;  /* 0x0000005a49497220 */ /* 0x080fe20000400000 */
[----:B------:R-:W-:Y:S01]  /*6270*/  ISETP.GT.AND P2, PT, R4, 0x11, PT ;  /* 0x000000110400780c */ /* 0x000fe20003f44270 */
[----:B------:R-:W-:Y:S01]  /*6280*/  @P0 STG.E.U16 desc[UR36][R10.64+0x12], R61 ;  /* 0x0000123d0a000986 */ /* 0x000fe2000c101524 */
[----:B------:R-:W-:Y:S01]  /*6290*/  ISETP.GT.AND P0, PT, R3, 0x8, P3 ;  /* 0x000000080300780c */ /* 0x000fe20001f04270 */
[-C--:B------:R-:W-:Y:S01]  /*62a0*/  FMUL R74, R74, R90.reuse ;  /* 0x0000005a4a4a7220 */ /* 0x080fe20000400000 */
[----:B------:R-:W-:Y:S01]  /*62b0*/  ISETP.GT.AND P3, PT, R4, 0x10, PT ;  /* 0x000000100400780c */ /* 0x000fe20003f64270 */
[-C--:B------:R-:W-:Y:S01]  /*62c0*/  FMUL R75, R75, R90.reuse ;  /* 0x0000005a4b4b7220 */ /* 0x080fe20000400000 */
[----:B------:R-:W-:Y:S01]  /*62d0*/  F2FP.F16.F32.PACK_AB R65, RZ, R65 ;  /* 0x00000041ff41723e */ /* 0x000fe200000000ff */
[----:B------:R-:W-:Y:S01]  /*62e0*/  FMUL R76, R76, R90 ;  /* 0x0000005a4c4c7220 */ /* 0x000fe20000400000 */
[----:B------:R-:W-:Y:S01]  /*62f0*/  F2FP.F16.F32.PACK_AB R66, RZ, R66 ;  /* 0x00000042ff42723e */ /* 0x000fe200000000ff */
[----:B------:R-:W-:Y:S01]  /*6300*/  FMUL R77, R77, R90 ;  /* 0x0000005a4d4d7220 */ /* 0x000fe20000400000 */
[----:B------:R-:W-:Y:S01]  /*6310*/  F2FP.F16.F32.PACK_AB R67, RZ, R67 ;  /* 0x00000043ff43723e */ /* 0x000fe200000000ff */
[----:B------:R-:W-:Y:S01]  /*6320*/  @P1 STG.E.U16 desc[UR36][R8.64+0x10], R62 ;  /* 0x0000103e08001986 */ /* 0x000fe2000c101524 */
[----:B------:R-:W-:Y:S01]  /*6330*/  F2FP.F16.F32.PACK_AB R68, RZ, R68 ;  /* 0x00000044ff44723e */ /* 0x000fe200000000ff */
[-C--:B------:R-:W-:Y:S01]  /*6340*/  FMUL R78, R78, R90.reuse ;  /* 0x0000005a4e4e7220 */ /* 0x080fe20000400000 */
[----:B------:R-:W-:Y:S01]  /*6350*/  ISETP.GT.AND P1, PT, R4, 0x19, PT ;  /* 0x000000190400780c */ /* 0x000fe20003f24270 */
[----:B------:R-:W-:Y:S01]  /*6360*/  @P0 STG.E.U16 desc[UR36][R8.64+0x12], R63 ;  /* 0x0000123f08000986 */ /* 0x000fe2000c101524 */
[----:B------:R-:W-:Y:S01]  /*6370*/  ISETP.GT.AND P0, PT, R3, RZ, P3 ;  /* 0x000000ff0300720c */ /* 0x000fe20001f04270 */
[-C--:B------:R-:W-:Y:S01]  /*6380*/  FMUL R79, R79, R90.reuse ;  /* 0x0000005a4f4f7220 */ /* 0x080fe20000400000 */
[----:B------:R-:W-:Y:S01]  /*6390*/  F2FP.F16.F32.PACK_AB R69, RZ, R69 ;  /* 0x00000045ff45723e */ /* 0x000fe200000000ff */
[----:B------:R-:W-:Y:S01]  /*63a0*/  FMUL R80, R80, R90 ;  /* 0x0000005a50507220 */ /* 0x000fe20000400000 */
[----:B------:R-:W-:Y:S01]  /*63b0*/  F2FP.F16.F32.PACK_AB R70, RZ, R70 ;  /* 0x00000046ff46723e */ /* 0x000fe200000000ff */
        /* <DEDUP_REMOVED lines=8> */
[----:B------:R-:W-:Y:S01]  /*6440*/  @P0 STG.E.U16 desc[UR36][R10.64+0x20], R64 ;  /* 0x000020400a000986 */ /* 0x000fe2000c101524 */
[----:B------:R-:W-:Y:S01]  /*6450*/  ISETP.GT.AND P0, PT, R3, RZ, P2 ;  /* 0x000000ff0300720c */ /* 0x000fe20001704270 */
[-C--:B------:R-:W-:Y:S01]  /*6460*/  FMUL R85, R85, R90.reuse ;  /* 0x0000005a55557220 */ /* 0x080fe20000400000 */
[----:B------:R-:W-:Y:S01]  /*6470*/  F2FP.F16.F32.PACK_AB R75, RZ, R75 ;  /* 0x0000004bff4b723e */ /* 0x000fe200000000ff */
[-C--:B------:R-:W-:Y:S01]  /*6480*/  FMUL R86, R86, R90.reuse ;  /* 0x0000005a56567220 */ /* 0x080fe20000400000 */
[----:B------:R-:W-:Y:S01]  /*6490*/  ISETP.GT.AND P5, PT, R4, 0x28, PT ;  /* 0x000000280400780c */ /* 0x000fe20003fa4270 */
[----:B------:R-:W-:Y:S01]  /*64a0*/  FMUL R87, R87, R90 ;  /* 0x0000005a57577220 */ /* 0x000fe20000400000 */
[----:B------:R-:W-:Y:S01]  /*64b0*/  F2FP.F16.F32.PACK_AB R76, RZ, R76 ;  /* 0x0000004cff4c723e */ /* 0x000fe200000000ff */
[-C--:B------:R-:W-:Y:S01]  /*64c0*/  FMUL R24, R24, R90.reuse ;  /* 0x0000005a18187220 */ /* 0x080fe20000400000 */
[----:B------:R-:W-:Y:S01]  /*64d0*/  ISETP.GT.AND P4, PT, R4, 0x29, PT ;  /* 0x000000290400780c */ /* 0x000fe20003f84270 */
[-C--:B------:R-:W-:Y:S01]  /*64e0*/  FMUL R25, R25, R90.reuse ;  /* 0x0000005a19197220 */ /* 0x080fe20000400000 */
[----:B------:R-:W-:Y:S01]  /*64f0*/  F2FP.F16.F32.PACK_AB R77, RZ, R77 ;  /* 0x0000004dff4d723e */ /* 0x000fe200000000ff */
[----:B------:R-:W-:Y:S01]  /*6500*/  FMUL R26, R26, R90 ;  /* 0x0000005a1a1a7220 */ /* 0x000fe20000400000 */
[----:B------:R-:W-:Y:S01]  /*6510*/  F2FP.F16.F32.PACK_AB R78, RZ, R78 ;  /* 0x0000004eff4e723e */ /* 0x000fe200000000ff */
[----:B------:R-:W-:Y:S01]  /*6520*/  @P0 STG.E.U16 desc[UR36][R10.64+0x22], R65 ;  /* 0x000022410a000986 */ /* 0x000fe2000c101524 */
[----:B------:R-:W-:Y:S01]  /*6530*/  ISETP.GT.AND P0, PT, R3, 0x8, P3 ;  /* 0x000000080300780c */ /* 0x000fe20001f04270 */
[-C--:B------:R-:W-:Y:S01]  /*6540*/  FMUL R27, R27, R90.reuse ;  /* 0x0000005a1b1b7220 */ /* 0x080fe20000400000 */
[----:B------:R-:W-:Y:S01]  /*6550*/  F2FP.F16.F32.PACK_AB R79, RZ, R79 ;  /* 0x0000004fff4f723e */ /* 0x000fe200000000ff */
[-C--:B------:R-:W-:Y:S01]  /*6560*/  FMUL R28, R28, R90.reuse ;  /* 0x0000005a1c1c7220 */ /* 0x080fe20000400000 */
[----:B------:R-:W-:Y:S01]  /*6570*/  ISETP.GT.AND P3, PT, R4, 0x30, PT ;  /* 0x000000300400780c */ /* 0x000fe20003f64270 */
        /* <DEDUP_REMOVED lines=8> */
[----:B------:R-:W-:Y:S01]  /*6600*/  @P0 STG.E.U16 desc[UR36][R8.64+0x20], R66 ;  /* 0x0000204208000986 */ /* 0x000fe2000c101524 */
[----:B------:R-:W-:Y:S01]  /*6610*/  ISETP.GT.AND P0, PT, R3, 0x8, P2 ;  /* 0x000000080300780c */ /* 0x000fe20001704270 */
[-C--:B------:R-:W-:Y:S01]  /*6620*/  FMUL R33, R33, R90.reuse ;  /* 0x0000005a21217220 */ /* 0x080fe20000400000 */
[----:B------:R-:W-:Y:S01]  /*6630*/  ISETP.GT.AND P2, PT, R4, 0x18, PT ;  /* 0x000000180400780c */ /* 0x000fe20003f44270 */
[----:B------:R-:W-:Y:S01]  /*6640*/  FMUL R34, R34, R90 ;  /* 0x0000005a22227220 */ /* 0x000fe20000400000 */
[----:B------:R-:W-:Y:S01]  /*6650*/  F2FP.F16.F32.PACK_AB R84, RZ, R84 ;  /* 0x00000054ff54723e */ /* 0x000fe200000000ff */
[-C--:B------:R-:W-:Y:S01]  /*6660*/  FMUL R35, R35, R90.reuse ;  /* 0x0000005a23237220 */ /* 0x080fe20000400000 */
[----:B------:R-:W-:Y:S01]  /*6670*/  P2R R5, PR, RZ, 0x20 ;  /* 0x00000020ff057803 */ /* 0x000fe20000000000 */
[-C--:B------:R-:W-:Y:S01]  /*6680*/  FMUL R36, R36, R90.reuse ;  /* 0x0000005a24247220 */ /* 0x080fe20000400000 */
[----:B------:R-:W-:Y:S01]  /*6690*/  F2FP.F16.F32.PACK_AB R85, RZ, R85 ;  /* 0x00000055ff55723e */ /* 0x000fe200000000ff */
[----:B------:R-:W-:Y:S01]  /*66a0*/  FMUL R37, R37, R90 ;  /* 0x0000005a25257220 */ /* 0x000fe20000400000 */
[----:B------:R-:W-:Y:S01]  /*66b0*/  F2FP.F16.F32.PACK_AB R86, RZ, R86 ;  /* 0x00000056ff56723e */ /* 0x000fe200000000ff */
[-C--:B------:R-:W-:Y:S01]  /*66c0*/  FMUL R38, R38, R90.reuse ;  /* 0x0000005a26267220 */ /* 0x080fe20000400000 */
[----:B------:R-:W-:Y:S01]  /*66d0*/  F2FP.F16.F32.PACK_AB R87, RZ, R87 ;  /* 0x00000057ff57723e */ /* 0x000fe200000000ff */
[----:B------:R-:W-:Y:S01]  /*66e0*/  @P0 STG.E.U16 desc[UR36][R8.64+0x22], R67 ;  /* 0x0000224308000986 */ /* 0x000fe2000c101524 */
[----:B------:R-:W-:Y:S01]  /*66f0*/  ISETP.GT.AND P0, PT, R3, RZ, P2 ;  /* 0x000000ff0300720c */ /* 0x000fe20001704270 */
        /* <DEDUP_REMOVED lines=36> */
[----:B------:R-:W-:Y:S01]  /*6940*/  FMUL R55, R55, R90 ;  /* 0x0000005a37377220 */ /* 0x000fe20000400000 */
[----:B------:R-:W-:-:S02]  /*6950*/  F2FP.F16.F32.PACK_AB R39, RZ, R39 ;  /* 0x00000027ff27723e */ /* 0x000fc400000000ff */
[----:B------:R-:W-:Y:S01]  /*6960*/  F2FP.F16.F32.PACK_AB R40, RZ, R40 ;  /* 0x00000028ff28723e */ /* 0x000fe200000000ff */
[----:B------:R-:W-:Y:S01]  /*6970*/  @P0 STG.E.U16 desc[UR36][R8.64+0x30], R70 ;  /* 0x0000304608000986 */ /* 0x000fe2000c101524 */
[----:B------:R-:W-:Y:S02]  /*6980*/  ISETP.GT.AND P0, PT, R3, 0x8, P1 ;  /* 0x000000080300780c */ /* 0x000fe40000f04270 */
[----:B------:R-:W-:Y:S02]  /*6990*/  ISETP.GT.AND P1, PT, R4, 0x21, PT ;  /* 0x000000210400780c */ /* 0x000fe40003f24270 */
[----:B------:R-:W-:Y:S02]  /*69a0*/  F2FP.F16.F32.PACK_AB R41, RZ, R41 ;  /* 0x00000029ff29723e */ /* 0x000fe400000000ff */
[----:B------:R-:W-:Y:S02]  /*69b0*/  F2FP.F16.F32.PACK_AB R42, RZ, R42 ;  /* 0x0000002aff2a723e */ /* 0x000fe400000000ff */
[----:B------:R-:W-:-:S02]  /*69c0*/  F2FP.F16.F32.PACK_AB R43, RZ, R43 ;  /* 0x0000002bff2b723e */ /* 0x000fc400000000ff */
[----:B------:R-:W-:Y:S02]  /*69d0*/  F2FP.F16.F32.PACK_AB R44, RZ, R44 ;  /* 0x0000002cff2c723e */ /* 0x000fe400000000ff */
[----:B------:R-:W-:Y:S01]  /*69e0*/  F2FP.F16.F32.PACK_AB R45, RZ, R45 ;  /* 0x0000002dff2d723e */ /* 0x000fe200000000ff */
[----:B------:R-:W-:Y:S01]  /*69f0*/  @P0 STG.E.U16 desc[UR36][R8.64+0x32], R71 ;  /* 0x0000324708000986 */ /* 0x000fe2000c101524 */
[----:B------:R-:W-:Y:S02]  /*6a00*/  ISETP.GT.AND P0, PT, R3, RZ, P2 ;  /* 0x000000ff0300720c */ /* 0x000fe40001704270 */
[----:B------:R-:W-:Y:S02]  /*6a10*/  F2FP.F16.F32.PACK_AB R46, RZ, R46 ;  /* 0x0000002eff2e723e */ /* 0x000fe400000000ff */
[----:B------:R-:W-:Y:S02]  /*6a20*/  F2FP.F16.F32.PACK_AB R47, RZ, R47 ;  /* 0x0000002fff2f723e */ /* 0x000fe400000000ff */
[----:B------:R-:W-:-:S02]  /*6a30*/  F2FP.F16.F32.PACK_AB R48, RZ, R48 ;  /* 0x00000030ff30723e */ /* 0x000fc400000000ff */
[----:B------:R-:W-:Y:S02]  /*6a40*/  F2FP.F16.F32.PACK_AB R49, RZ, R49 ;  /* 0x00000031ff31723e */ /* 0x000fe400000000ff */
[----:B------:R-:W-:Y:S02]  /*6a50*/  F2FP.F16.F32.PACK_AB R50, RZ, R50 ;  /* 0x00000032ff32723e */ /* 0x000fe400000000ff */
[----:B------:R-:W-:Y:S01]  /*6a60*/  F2FP.F16.F32.PACK_AB R51, RZ, R51 ;  /* 0x00000033ff33723e */ /* 0x000fe200000000ff */
[----:B------:R-:W-:Y:S01]  /*6a70*/  @P0 STG.E.U16 desc[UR36][R10.64+0x40], R72 ;  /* 0x000040480a000986 */ /* 0x000fe2000c101524 */
[----:B------:R-:W-:Y:S02]  /*6a80*/  ISETP.GT.AND P0, PT, R3, RZ, P1 ;  /* 0x000000ff0300720c */ /* 0x000fe40000f04270 */
[----:B------:R-:W-:Y:S02]  /*6a90*/  F2FP.F16.F32.PACK_AB R52, RZ, R52 ;  /* 0x00000034ff34723e */ /* 0x000fe400000000ff */
[----:B------:R-:W-:-:S02]  /*6aa0*/  F2FP.F16.F32.PACK_AB R53, RZ, R53 ;  /* 0x00000035ff35723e */ /* 0x000fc400000000ff */
[----:B------:R-:W-:Y:S02]  /*6ab0*/  F2FP.F16.F32.PACK_AB R54, RZ, R54 ;  /* 0x00000036ff36723e */ /* 0x000fe400000000ff */
[----:B------:R-:W-:-:S05]  /*6ac0*/  F2FP.F16.F32.PACK_AB R55, RZ, R55 ;  /* 0x00000037ff37723e */ /* 0x000fca00000000ff */
[----:B------:R-:W-:Y:S01]  /*6ad0*/  @P0 STG.E.U16 desc[UR36][R10.64+0x42], R73 ;  /* 0x000042490a000986 */ /* 0x000fe2000c101524 */
[----:B------:R-:W-:Y:S02]  /*6ae0*/  ISETP.GT.AND P0, PT, R3, 0x8, P2 ;  /* 0x000000080300780c */ /* 0x000fe40001704270 */
[----:B------:R-:W-:-:S11]  /*6af0*/  ISETP.GT.AND P2, PT, R4, 0x38, PT ;  /* 0x000000380400780c */ /* 0x000fd60003f44270 */
[----:B------:R-:W-:Y:S01]  /*6b00*/  @P0 STG.E.U16 desc[UR36][R8.64+0x40], R74 ;  /* 0x0000404a08000986 */ /* 0x000fe2000c101524 */
[----:B------:R-:W-:-:S13]  /*6b10*/  ISETP.GT.AND P0, PT, R3, 0x8, P1 ;  /* 0x000000080300780c */ /* 0x000fda0000f04270 */
[----:B------:R-:W-:Y:S01]  /*6b20*/  @P0 STG.E.U16 desc[UR36][R8.64+0x42], R75 ;  /* 0x0000424b08000986 */ /* 0x000fe2000c101524 */
[----:B------:R-:W-:-:S13]  /*6b30*/  ISETP.GT.AND P0, PT, R3, RZ, P5 ;  /* 0x000000ff0300720c */ /* 0x000fda0002f04270 */
[----:B------:R-:W-:Y:S01]  /*6b40*/  @P0 STG.E.U16 desc[UR36][R10.64+0x50], R76 ;  /* 0x0000504c0a000986 */ /* 0x000fe2000c101524 */
[----:B------:R-:W-:-:S13]  /*6b50*/  ISETP.GT.AND P0, PT, R3, RZ, P4 ;  /* 0x000000ff0300720c */ /* 0x000fda0002704270 */
[----:B------:R-:W-:Y:S01]  /*6b60*/  @P0 STG.E.U16 desc[UR36][R10.64+0x52], R77 ;  /* 0x0000524d0a000986 */ /* 0x000fe2000c101524 */
[----:B------:R-:W-:-:S13]  /*6b70*/  ISETP.GT.AND P0, PT, R3, 0x8, P5 ;  /* 0x000000080300780c */ /* 0x000fda0002f04270 */
[----:B------:R-:W-:Y:S01]  /*6b80*/  @P0 STG.E.U16 desc[UR36][R8.64+0x50], R78 ;  /* 0x0000504e08000986 */ /* 0x000fe2000c101524 */
[----:B------:R-:W-:-:S13]  /*6b90*/  ISETP.GT.AND P0, PT, R3, 0x8, P4 ;  /* 0x000000080300780c */ /* 0x000fda0002704270 */
[----:B------:R-:W-:Y:S01]  /*6ba0*/  @P0 STG.E.U16 desc[UR36][R8.64+0x52], R79 ;  /* 0x0000524f08000986 */ /* 0x000fe2000c101524 */
[----:B------:R-:W-:-:S13]  /*6bb0*/  ISETP.GT.AND P0, PT, R3, RZ, P3 ;  /* 0x000000ff0300720c */ /* 0x000fda0001f04270 */
[----:B------:R-:W-:Y:S01]  /*6bc0*/  @P0 STG.E.U16 desc[UR36][R10.64+0x60], R80 ;  /* 0x000060500a000986 */ /* 0x000fe2000c101524 */
[----:B------:R-:W-:-:S04]  /*6bd0*/  ISETP.GT.AND P0, PT, R4, 0x31, PT ;  /* 0x000000310400780c */ /* 0x000fc80003f04270 */
[----:B------:R-:W-:-:S13]  /*6be0*/  ISETP.GT.AND P1, PT, R3, RZ, P0 ;  /* 0x000000ff0300720c */ /* 0x000fda0000724270 */
[----:B------:R-:W-:Y:S01]  /*6bf0*/  @P1 STG.E.U16 desc[UR36][R10.64+0x62], R81 ;  /* 0x000062510a001986 */ /* 0x000fe2000c101524 */
[----:B------:R-:W-:-:S13]  /*6c00*/  ISETP.GT.AND P1, PT, R3, 0x8, P3 ;  /* 0x000000080300780c */ /* 0x000fda0001f24270 */
[----:B------:R-:W-:Y:S01]  /*6c10*/  @P1 STG.E.U16 desc[UR36][R8.64+0x60], R82 ;  /* 0x0000605208001986 */ /* 0x000fe2000c101524 */
[----:B------:R-:W-:-:S13]  /*6c20*/  ISETP.GT.AND P1, PT, R3, 0x8, P0 ;  /* 0x000000080300780c */ /* 0x000fda0000724270 */
[----:B------:R-:W-:Y:S01]  /*6c30*/  @P1 STG.E.U16 desc[UR36][R8.64+0x62], R83 ;  /* 0x0000625308001986 */ /* 0x000fe2000c101524 */
[----:B------:R-:W-:-:S05]  /*6c40*/  IADD3 R14, P1, R23, R8, RZ ;  /* 0x00000008170e7210 */ /* 0x000fca0007f3e0ff */
[----:B------:R-:W-:Y:S01]  /*6c50*/  IMAD.X R15, R13, 0x1, R9, P1 ;  /* 0x000000010d0f7824 */ /* 0x000fe200008e0609 */
[----:B------:R-:W-:-:S13]  /*6c60*/  ISETP.GT.AND P1, PT, R3, RZ, P2 ;  /* 0x000000ff0300720c */ /* 0x000fda0001724270 */
[----:B------:R-:W-:Y:S01]  /*6c70*/  @P1 STG.E.U16 desc[UR36][R10.64+0x70], R84 ;  /* 0x000070540a001986 */ /* 0x000fe2000c101524 */
[----:B------:R-:W-:-:S05]  /*6c80*/  IADD3 R20, P1, R23, R8, RZ ;  /* 0x0000000817147210 */ /* 0x000fca0007f3e0ff */
[----:B------:R-:W-:Y:S01]  /*6c90*/  IMAD.X R21, R13, 0x1, R9, P1 ;  /* 0x000000010d157824 */ /* 0x000fe200008e0609 */
[----:B------:R-:W-:-:S05]  /*6ca0*/  IADD3 R12, P1, R23, R10, RZ ;  /* 0x0000000a170c7210 */ /* 0x000fca0007f3e0ff */
[----:B------:R-:W-:Y:S01]  /*6cb0*/  IMAD.X R13, R13, 0x1, R11, P1 ;  /* 0x000000010d0d7824 */ /* 0x000fe200008e060b */
[----:B------:R-:W-:-:S04]  /*6cc0*/  ISETP.GT.AND P1, PT, R4, 0x39, PT ;  /* 0x000000390400780c */ /* 0x000fc80003f24270 */
[----:B------:R-:W-:-:S13]  /*6cd0*/  ISETP.GT.AND P5, PT, R3, RZ, P1 ;  /* 0x000000ff0300720c */ /* 0x000fda0000fa4270 */
[----:B------:R-:W-:Y:S01]  /*6ce0*/  @P5 STG.E.U16 desc[UR36][R10.64+0x72], R85 ;  /* 0x000072550a005986 */ /* 0x000fe2000c101524 */
[----:B------:R-:W-:-:S13]  /*6cf0*/  ISETP.GT.AND P5, PT, R3, 0x8, P2 ;  /* 0x000000080300780c */ /* 0x000fda00017a4270 */
[----:B------:R-:W-:Y:S01]  /*6d00*/  @P5 STG.E.U16 desc[UR36][R8.64+0x70], R86 ;  /* 0x0000705608005986 */ /* 0x000fe2000c101524 */
[----:B------:R-:W-:-:S13]  /*6d10*/  ISETP.GT.AND P5, PT, R3, 0x8, P1 ;  /* 0x000000080300780c */ /* 0x000fda0000fa4270 */
[----:B------:R0:W-:Y:S01]  /*6d20*/  @P5 STG.E.U16 desc[UR36][R8.64+0x72], R87 ;  /* 0x0000725708005986 */ /* 0x0001e2000c101524 */
[C---:B------:R-:W-:Y:S02]  /*6d30*/  ISETP.GT.AND P5, PT, R3.reuse, 0x80, P6 ;  /* 0x000000800300780c */ /* 0x040fe400037a4270 */
[----:B------:R-:W-:-:S11]  /*6d40*/  ISETP.GT.AND P6, PT, R3, 0x88, P6 ;  /* 0x000000880300780c */ /* 0x000fd600037c4270 */
[----:B------:R-:W-:Y:S01]  /*6d50*/  @P5 STG.E.U16 desc[UR36][R12.64], R24 ;  /* 0x000000180c005986 */ /* 0x000fe2000c101524 */
[----:B------:R-:W-:-:S04]  /*6d60*/  ISETP.GT.AND P5, PT, R4, 0x1, PT ;  /* 0x000000010400780c */ /* 0x000fc80003fa4270 */
[----:B------:R-:W-:-:S13]  /*6d70*/  ISETP.GT.AND P5, PT, R3, 0x80, P5 ;  /* 0x000000800300780c */ /* 0x000fda0002fa4270 */
[----:B0-----:R-:W-:Y:S02]  /*6d80*/  @P5 IMAD.MOV.U32 R8, RZ, RZ, R12 ;  /* 0x000000ffff085224 */ /* 0x001fe400078e000c */
[----:B------:R-:W-:-:S05]  /*6d90*/  @P5 IMAD.MOV.U32 R9, RZ, RZ, R13 ;  /* 0x000000ffff095224 */ /* 0x000fca00078e000d */
[----:B------:R0:W-:Y:S01]  /*6da0*/  @P5 STG.E.U16 desc[UR36][R8.64+0x2], R25 ;  /* 0x0000021908005986 */ /* 0x0001e2000c101524 */
[----:B------:R-:W-:-:S03]  /*6db0*/  ISETP.NE.AND P5, PT, R5, RZ, PT ;  /* 0x000000ff0500720c */ /* 0x000fc60003fa5270 */
[----:B------:R-:W-:Y:S01]  /*6dc0*/  @P6 STG.E.U16 desc[UR36][R14.64], R26 ;  /* 0x0000001a0e006986 */ /* 0x000fe2000c101524 */
[----:B------:R-:W-:-:S04]  /*6dd0*/  ISETP.GT.AND P6, PT, R4, 0x1, PT ;  /* 0x000000010400780c */ /* 0x000fc80003fc4270 */
[----:B------:R-:W-:-:S13]  /*6de0*/  ISETP.GT.AND P6, PT, R3, 0x88, P6 ;  /* 0x000000880300780c */ /* 0x000fda00037c4270 */
[----:B------:R-:W-:Y:S01]  /*6df0*/  @P6 STG.E.U16 desc[UR36][R20.64+0x2], R27 ;  /* 0x0000021b14006986 */ /* 0x000fe2000c101524 */
[----:B------:R-:W-:-:S04]  /*6e00*/  ISETP.GT.AND P6, PT, R4, 0x8, PT ;  /* 0x000000080400780c */ /* 0x000fc80003fc4270 */
[----:B------:R-:W-:-:S13]  /*6e10*/  ISETP.GT.AND P6, PT, R3, 0x80, P6 ;  /* 0x000000800300780c */ /* 0x000fda00037c4270 */
[----:B0-----:R-:W-:Y:S02]  /*6e20*/  @P6 IMAD.MOV.U32 R8, RZ, RZ, R12 ;  /* 0x000000ffff086224 */ /* 0x001fe400078e000c */
[----:B------:R-:W-:-:S05]  /*6e30*/  @P6 IMAD.MOV.U32 R9, RZ, RZ, R13 ;  /* 0x000000ffff096224 */ /* 0x000fca00078e000d */
[----:B------:R0:W-:Y:S01]  /*6e40*/  @P6 STG.E.U16 desc[UR36][R8.64+0x10], R28 ;  /* 0x0000101c08006986 */ /* 0x0001e2000c101524 */
[----:B------:R-:W-:-:S04]  /*6e50*/  ISETP.GT.AND P6, PT, R4, 0x9, PT ;  /* 0x000000090400780c */ /* 0x000fc80003fc4270 */
[----:B------:R-:W-:-:S13]  /*6e60*/  ISETP.GT.AND P6, PT, R3, 0x80, P6 ;  /* 0x000000800300780c */ /* 0x000fda00037c4270 */
[----:B0-----:R-:W-:Y:S02]  /*6e70*/  @P6 IMAD.MOV.U32 R8, RZ, RZ, R12 ;  /* 0x000000ffff086224 */ /* 0x001fe400078e000c */
[----:B------:R-:W-:-:S05]  /*6e80*/  @P6 IMAD.MOV.U32 R9, RZ, RZ, R13 ;  /* 0x000000ffff096224 */ /* 0x000fca00078e000d */
[----:B------:R0:W-:Y:S01]  /*6e90*/  @P6 STG.E.U16 desc[UR36][R8.64+0x12], R29 ;  /* 0x0000121d08006986 */ /* 0x0001e2000c101524 */
[----:B------:R-:W-:-:S04]  /*6ea0*/  ISETP.GT.AND P6, PT, R4, 0x8, PT ;  /* 0x000000080400780c */ /* 0x000fc80003fc4270 */
[----:B------:R-:W-:-:S13]  /*6eb0*/  ISETP.GT.AND P6, PT, R3, 0x88, P6 ;  /* 0x000000880300780c */ /* 0x000fda00037c4270 */
        /* <DEDUP_REMOVED lines=45> */
[----:B------:R-:W-:Y:S01]  /*7190*/  @P6 STG.E.U16 desc[UR36][R8.64+0x42], R41 ;  /* 0x0000422908006986 */ /* 0x000fe2000c101524 */
[----:B------:R-:W-:-:S04]  /*71a0*/  ISETP.GT.AND P6, PT, R4, 0x20, PT ;  /* 0x000000200400780c */ /* 0x000fc80003fc4270 */
[----:B------:R-:W-:-:S13]  /*71b0*/  ISETP.GT.AND P6, PT, R3, 0x88, P6 ;  /* 0x000000880300780c */ /* 0x000fda00037c4270 */
[----:B------:R-:W-:Y:S01]  /*71c0*/  @P6 STG.E.U16 desc[UR36][R6.64+0x40], R42 ;  /* 0x0000402a06006986 */ /* 0x000fe2000c101524 */
[----:B------:R-:W-:-:S04]  /*71d0*/  ISETP.GT.AND P6, PT, R4, 0x21, PT ;  /* 0x000000210400780c */ /* 0x000fc80003fc4270 */
[----:B------:R-:W-:-:S13]  /*71e0*/  ISETP.GT.AND P6, PT, R3, 0x88, P6 ;  /* 0x000000880300780c */ /* 0x000fda00037c4270 */
[----:B------:R-:W-:Y:S02]  /*71f0*/  @P6 IMAD.MOV.U32 R4, RZ, RZ, R6 ;  /* 0x000000ffff046224 */ /* 0x000fe400078e0006 */
[----:B------:R-:W-:-:S05]  /*7200*/  @P6 IMAD.MOV.U32 R5, RZ, RZ, R7 ;  /* 0x000000ffff056224 */ /* 0x000fca00078e0007 */
[----:B------:R0:W-:Y:S01]  /*7210*/  @P6 STG.E.U16 desc[UR36][R4.64+0x42], R43 ;  /* 0x0000422b04006986 */ /* 0x0001e2000c101524 */
[C---:B------:R-:W-:Y:S02]  /*7220*/  ISETP.GT.AND P6, PT, R3.reuse, 0x80, P5 ;  /* 0x000000800300780c */ /* 0x040fe40002fc4270 */
[----:B------:R-:W-:-:S11]  /*7230*/  ISETP.GT.AND P5, PT, R3, 0x88, P5 ;  /* 0x000000880300780c */ /* 0x000fd60002fa4270 */
[----:B0-----:R-:W-:Y:S02]  /*7240*/  @P6 IMAD.MOV.U32 R4, RZ, RZ, R12 ;  /* 0x000000ffff046224 */ /* 0x001fe400078e000c */
[----:B------:R-:W-:-:S05]  /*7250*/  @P6 IMAD.MOV.U32 R5, RZ, RZ, R13 ;  /* 0x000000ffff056224 */ /* 0x000fca00078e000d */
[----:B------:R0:W-:Y:S01]  /*7260*/  @P6 STG.E.U16 desc[UR36][R4.64+0x50], R44 ;  /* 0x0000502c04006986 */ /* 0x0001e2000c101524 */
[C---:B------:R-:W-:Y:S02]  /*7270*/  ISETP.GT.AND P6, PT, R3.reuse, 0x80, P4 ;  /* 0x000000800300780c */ /* 0x040fe400027c4270 */
[----:B------:R-:W-:-:S11]  /*7280*/  ISETP.GT.AND P4, PT, R3, 0x88, P4 ;  /* 0x000000880300780c */ /* 0x000fd60002784270 */
[----:B0-----:R-:W-:Y:S02]  /*7290*/  @P6 IMAD.MOV.U32 R4, RZ, RZ, R12 ;  /* 0x000000ffff046224 */ /* 0x001fe400078e000c */
[----:B------:R-:W-:-:S05]  /*72a0*/  @P6 IMAD.MOV.U32 R5, RZ, RZ, R13 ;  /* 0x000000ffff056224 */ /* 0x000fca00078e000d */
[----:B------:R0:W-:Y:S02]  /*72b0*/  @P6 STG.E.U16 desc[UR36][R4.64+0x52], R45 ;  /* 0x0000522d04006986 */ /* 0x0001e4000c101524 */
[----:B0-----:R-:W-:Y:S02]  /*72c0*/  @P5 IMAD.MOV.U32 R4, RZ, RZ, R6 ;  /* 0x000000ffff045224 */ /* 0x001fe400078e0006 */
[----:B------:R-:W-:-:S05]  /*72d0*/  @P5 IMAD.MOV.U32 R5, RZ, RZ, R7 ;  /* 0x000000ffff055224 */ /* 0x000fca00078e0007 */
[----:B------:R0:W-:Y:S01]  /*72e0*/  @P5 STG.E.U16 desc[UR36][R4.64+0x50], R46 ;  /* 0x0000502e04005986 */ /* 0x0001e2000c101524 */
[C---:B------:R-:W-:Y:S02]  /*72f0*/  ISETP.GT.AND P5, PT, R3.reuse, 0x80, P3 ;  /* 0x000000800300780c */ /* 0x040fe40001fa4270 */
[----:B------:R-:W-:Y:S01]  /*7300*/  ISETP.GT.AND P3, PT, R3, 0x88, P3 ;  /* 0x000000880300780c */ /* 0x000fe20001f64270 */
        /* <DEDUP_REMOVED lines=17> */
[----:B------:R0:W-:Y:S02]  /*7420*/  @P3 STG.E.U16 desc[UR36][R4.64+0x60], R50 ;  /* 0x0000603204003986 */ /* 0x0001e4000c101524 */
[----:B0-----:R-:W-:Y:S02]  /*7430*/  @P0 IMAD.MOV.U32 R4, RZ, RZ, R6 ;  /* 0x000000ffff040224 */ /* 0x001fe400078e0006 */
[----:B------:R-:W-:-:S05]  /*7440*/  @P0 IMAD.MOV.U32 R5, RZ, RZ, R7 ;  /* 0x000000ffff050224 */ /* 0x000fca00078e0007 */
[----:B------:R0:W-:Y:S02]  /*7450*/  @P0 STG.E.U16 desc[UR36][R4.64+0x62], R51 ;  /* 0x0000623304000986 */ /* 0x0001e4000c101524 */
[----:B0-----:R-:W-:Y:S02]  /*7460*/  @P5 IMAD.MOV.U32 R4, RZ, RZ, R12 ;  /* 0x000000ffff045224 */ /* 0x001fe400078e000c */
[----:B------:R-:W-:-:S05]  /*7470*/  @P5 IMAD.MOV.U32 R5, RZ, RZ, R13 ;  /* 0x000000ffff055224 */ /* 0x000fca00078e000d */
[----:B------:R0:W-:Y:S04]  /*7480*/  @P5 STG.E.U16 desc[UR36][R4.64+0x70], R52 ;  /* 0x0000703404005986 */ /* 0x0001e8000c101524 */
[----:B------:R1:W-:Y:S01]  /*7490*/  @P4 STG.E.U16 desc[UR36][R12.64+0x72], R53 ;  /* 0x000072350c004986 */ /* 0x0003e2000c101524 */
[----:B0-----:R-:W-:Y:S02]  /*74a0*/  @P2 IMAD.MOV.U32 R4, RZ, RZ, R6 ;  /* 0x000000ffff042224 */ /* 0x001fe400078e0006 */
[----:B------:R-:W-:-:S05]  /*74b0*/  @P2 IMAD.MOV.U32 R5, RZ, RZ, R7 ;  /* 0x000000ffff052224 */ /* 0x000fca00078e0007 */
[----:B------:R1:W-:Y:S04]  /*74c0*/  @P2 STG.E.U16 desc[UR36][R4.64+0x70], R54 ;  /* 0x0000703604002986 */ /* 0x0003e8000c101524 */
[----:B------:R1:W-:Y:S02]  /*74d0*/  @P1 STG.E.U16 desc[UR36][R6.64+0x72], R55 ;  /* 0x0000723706001986 */ /* 0x0003e4000c101524 */
.L_x_156:
[----:B------:R-:W-:Y:S05]  /*74e0*/  BSYNC B0 ;  /* 0x0000000000007941 */ /* 0x000fea0003800000 */
.L_x_32:
[----:B------:R-:W-:Y:S01]  /*74f0*/  IADD3 R16, P0, R16, UR38, RZ ;  /* 0x0000002610107c10 */ /* 0x000fe2000ff1e0ff */
[----:B------:R-:W-:Y:S01]  /*7500*/  ULDC.64 UR4, c[0x0][0x650] ;  /* 0x0001940000047ab9 */ /* 0x000fe20000000a00 */
[----:B------:R-:W-:Y:S01]  /*7510*/  PRMT R3, RZ, 0x7610, R3 ;  /* 0x00007610ff037816 */ /* 0x000fe20000000003 */
[----:B------:R-:W-:Y:S01]  /*7520*/  IMAD.MOV.U32 R103, RZ, RZ, -0x1 ;  /* 0xffffffffff677424 */ /* 0x000fe200078e00ff */
[----:B------:R-:W-:Y:S01]  /*7530*/  IADD3.X R17, R17, UR41, RZ, P0, !PT ;  /* 0x0000002911117c10 */ /* 0x000fe200087fe4ff */
[----:B------:R-:W-:Y:S01]  /*7540*/  IMAD.MOV.U32 R23, RZ, RZ, -0x1 ;  /* 0xffffffffff177424 */ /* 0x000fe200078e00ff */
[----:B------:R-:W-:-:S04]  /*7550*/  ISETP.GE.U32.AND P0, PT, R16, UR4, PT ;  /* 0x0000000410007c0c */ /* 0x000fc8000bf06070 */
[----:B------:R-:W-:-:S13]  /*7560*/  ISETP.GE.U32.AND.EX P0, PT, R17, UR5, PT, P0 ;  /* 0x0000000511007c0c */ /* 0x000fda000bf06100 */
[----:B------:R-:W-:Y:S05]  /*7570*/  @P0 BRA `(.L_x_157) ;  /* 0x00000004004c0947 */ /* 0x000fea0003800000 */
[----:B----4-:R-:W4:Y:S01]  /*7580*/  LDC.64 R10, c[0x0][0x628] ;  /* 0x00018a00ff0a7b82 */ /* 0x010f220000000a00 */
[----:B01----:R-:W0:Y:S01]  /*7590*/  S2R R12, SR_CTAID.X ;  /* 0x00000000000c7919 */ /* 0x003e220000002500 */
[----:B------:R-:W-:Y:S02]  /*75a0*/  IMAD.MOV.U32 R8, RZ, RZ, R16 ;  /* 0x000000ffff087224 */ /* 0x000fe400078e0010 */
[----:B------:R-:W-:Y:S01]  /*75b0*/  IMAD.MOV.U32 R9, RZ, RZ, R17 ;  /* 0x000000ffff097224 */ /* 0x000fe200078e0011 */
[----:B------:R-:W1:Y:S03]  /*75c0*/  S2R R20, SR_CTAID.Y ;  /* 0x0000000000147919 */ /* 0x000e660000002600 */
[----:B------:R-:W0:Y:S08]  /*75d0*/  LDC R0, c[0x0][0x630] ;  /* 0x00018c00ff007b82 */ /* 0x000e300000000800 */
[----:B------:R-:W0:Y:S01]  /*75e0*/  LDC.64 R14, c[0x0][0x620] ;  /* 0x00018800ff0e7b82 */ /* 0x000e220000000a00 */
[----:B----4-:R-:W-:-:S04]  /*75f0*/  ISETP.NE.U32.AND P0, PT, R10, RZ, PT ;  /* 0x000000ff0a00720c */ /* 0x010fc80003f05070 */
[----:B------:R-:W-:-:S13]  /*7600*/  ISETP.NE.AND.EX P0, PT, R11, RZ, PT, P0 ;  /* 0x000000ff0b00720c */ /* 0x000fda0003f05300 */
[----:B01----:R-:W-:Y:S05]  /*7610*/  @!P0 BRA `(.L_x_158) ;  /* 0x0000000000288947 */ /* 0x003fea0003800000 */
        /* <DEDUP_REMOVED lines=10> */
.L_x_158:
[-CC-:B------:R-:W-:Y:S01]  /*76c0*/  SHF.R.U64 R23, R8, R0.reuse, R9.reuse ;  /* 0x0000000008177219 */ /* 0x180fe20000001209 */
[----:B------:R-:W0:Y:S01]  /*76d0*/  LDC.64 R26, c[0x0][0x640] ;  /* 0x00019000ff1a7b82 */ /* 0x000e220000000a00 */
[----:B------:R-:W-:Y:S01]  /*76e0*/  SHF.R.U32.HI R0, RZ, R0, R9 ;  /* 0x00000000ff007219 */ /* 0x000fe20000011609 */
[----:B------:R-:W-:Y:S01]  /*76f0*/  ULDC UR4, c[0x0][0x150] ;  /* 0x0000540000047ab9 */ /* 0x000fe20000000800 */
[----:B------:R-:W-:Y:S02]  /*7700*/  IADD3 R3, P0, RZ, -R23, RZ ;  /* 0x80000017ff037210 */ /* 0x000fe40007f1e0ff */
[----:B------:R-:W-:-:S03]  /*7710*/  I2FP.F32.U32 R7, R12 ;  /* 0x0000000c00077245 */ /* 0x000fc60000201000 */
[----:B------:R-:W1:Y:S01]  /*7720*/  LDC R6, c[0x0][0x618] ;  /* 0x00018600ff067b82 */ /* 0x000e620000000800 */
[----:B------:R-:W-:Y:S02]  /*7730*/  IMAD.X R5, RZ, RZ, ~R0, P0 ;  /* 0x000000ffff057224 */ /* 0x000fe400000e0e00 */
[----:B------:R-:W-:Y:S01]  /*7740*/  FMUL R7, R7, UR4 ;  /* 0x0000000407077c20 */ /* 0x000fe20008400000 */
[----:B------:R-:W-:Y:S01]  /*7750*/  ULDC UR4, c[0x0][0x154] ;  /* 0x0000550000047ab9 */ /* 0x000fe20000000800 */
[-C--:B------:R-:W-:Y:S02]  /*7760*/  IMAD R0, R5, R14.reuse, RZ ;  /* 0x0000000e05007224 */ /* 0x080fe400078e02ff */
[C---:B------:R-:W-:Y:S01]  /*7770*/  IMAD.WIDE.U32 R4, R3.reuse, R14, R16 ;  /* 0x0000000e03047225 */ /* 0x040fe200078e0010 */
[----:B------:R-:W4:Y:S01]  /*7780*/  LDC R11, c[0x0][0x608] ;  /* 0x00018200ff0b7b82 */ /* 0x000f220000000800 */
[----:B------:R-:W2:Y:S02]  /*7790*/  F2I.U32.TRUNC.NTZ R7, R7 ;  /* 0x0000000700077305 */ /* 0x000ea4000020f000 */
[----:B------:R-:W-:-:S04]  /*77a0*/  IMAD R3, R3, R15, R0 ;  /* 0x0000000f03037224 */ /* 0x000fc800078e0200 */
[----:B------:R-:W-:Y:S01]  /*77b0*/  IMAD.IADD R3, R5, 0x1, R3 ;  /* 0x0000000105037824 */ /* 0x000fe200078e0203 */
[----:B------:R-:W3:Y:S01]  /*77c0*/  LDC R8, c[0x0][0x658] ;  /* 0x00019600ff087b82 */ /* 0x000ee20000000800 */
[----:B------:R-:W-:Y:S02]  /*77d0*/  I2FP.F32.U32 R5, R20 ;  /* 0x0000001400057245 */ /* 0x000fe40000201000 */
[----:B0-----:R-:W-:-:S04]  /*77e0*/  ISETP.NE.U32.AND P0, PT, R26, RZ, PT ;  /* 0x000000ff1a00720c */ /* 0x001fc80003f05070 */
[----:B------:R-:W-:Y:S01]  /*77f0*/  ISETP.NE.AND.EX P0, PT, R27, RZ, PT, P0 ;  /* 0x000000ff1b00720c */ /* 0x000fe20003f05300 */
[----:B------:R-:W0:Y:S01]  /*7800*/  LDC R9, c[0x0][0x144] ;  /* 0x00005100ff097b82 */ /* 0x000e220000000800 */
[-C--:B-1----:R-:W-:Y:S01]  /*7810*/  SHF.R.U32.HI R0, RZ, R6.reuse, R3 ;  /* 0x00000006ff007219 */ /* 0x082fe20000011603 */
[----:B--2---:R-:W-:Y:S01]  /*7820*/  IMAD.MOV R7, RZ, RZ, -R7 ;  /* 0x000000ffff077224 */ /* 0x004fe200078e0a07 */
[----:B------:R-:W-:Y:S01]  /*7830*/  SHF.R.U64 R13, R4, R6, R3 ;  /* 0x00000006040d7219 */ /* 0x000fe20000001203 */
[----:B------:R-:W-:-:S04]  /*7840*/  FMUL R6, R5, UR4 ;  /* 0x0000000405067c20 */ /* 0x000fc80008400000 */
[----:B------:R-:W1:Y:S01]  /*7850*/  LDC R21, c[0x0][0x148] ;  /* 0x00005200ff157b82 */ /* 0x000e620000000800 */
[-CC-:B----4-:R-:W-:Y:S02]  /*7860*/  SHF.R.U64 R10, R13, R11.reuse, R0.reuse ;  /* 0x0000000b0d0a7219 */ /* 0x190fe40000001200 */
[----:B------:R-:W-:Y:S02]  /*7870*/  SHF.R.U32.HI R3, RZ, R11, R0 ;  /* 0x0000000bff037219 */ /* 0x000fe40000011600 */
[----:B------:R2:W4:Y:S03]  /*7880*/  F2I.U32.TRUNC.NTZ R0, R6 ;  /* 0x0000000600007305 */ /* 0x000526000020f000 */
[----:B------:R-:W1:Y:S01]  /*7890*/  LDC R14, c[0x0][0x648] ;  /* 0x00019200ff0e7b82 */ /* 0x000e620000000800 */
[-CC-:B---3--:R-:W-:Y:S02]  /*78a0*/  SHF.R.U64 R15, R10, R8.reuse, R3.reuse ;  /* 0x000000080a0f7219 */ /* 0x188fe40000001203 */
[----:B------:R-:W-:-:S03]  /*78b0*/  SHF.R.U32.HI R5, RZ, R8, R3 ;  /* 0x00000008ff057219 */ /* 0x000fc60000011603 */
[----:B------:R-:W-:Y:S02]  /*78c0*/  IMAD.MOV.U32 R4, RZ, RZ, R15 ;  /* 0x000000ffff047224 */ /* 0x000fe400078e000f */
[----:B------:R-:W3:Y:S01]  /*78d0*/  LDC R24, c[0x0][0x638] ;  /* 0x00018e00ff187b82 */ /* 0x000ee20000000800 */
[----:B0-----:R-:W-:-:S07]  /*78e0*/  IMAD R25, R9, R7, R12 ;  /* 0x0000000709197224 */ /* 0x001fce00078e020c */
[----:B------:R-:W0:Y:S08]  /*78f0*/  LDC R28, c[0x0][0x610] ;  /* 0x00018400ff1c7b82 */ /* 0x000e300000000800 */
[----:B------:R-:W0:Y:S01]  /*7900*/  LDC R29, c[0x0][0x600] ;  /* 0x00018000ff1d7b82 */ /* 0x000e220000000800 */
[----:B--2-4-:R-:W-:Y:S05]  /*7910*/  @!P0 BRA `(.L_x_159) ;  /* 0x0000000000288947 */ /* 0x014fea0003800000 */
[----:B------:R-:W2:Y:S02]  /*7920*/  LDC R4, c[0x0][0x64c] ;  /* 0x00019300ff047b82 */ /* 0x000ea40000000800 */
[----:B--2---:R-:W-:-:S05]  /*7930*/  IADD3 R3, P0, R15, R4, RZ ;  /* 0x000000040f037210 */ /* 0x004fca0007f1e0ff */
        /* <DEDUP_REMOVED lines=8> */
.L_x_159:
[----:B------:R-:W-:Y:S02]  /*79c0*/  ISETP.NE.AND P0, PT, R2, 0x1, PT ;  /* 0x000000010200780c */ /* 0x000fe40003f05270 */
[----:B-1----:R-:W-:Y:S01]  /*79d0*/  SHF.R.U64 R3, R4, R14, R5 ;  /* 0x0000000e04037219 */ /* 0x002fe20000001205 */
[----:B------:R-:W-:Y:S01]  /*79e0*/  IMAD.MOV R5, RZ, RZ, -R0 ;  /* 0x000000ffff057224 */ /* 0x000fe200078e0a00 */
[----:B------:R-:W-:Y:S02]  /*79f0*/  LOP3.LUT R0, R10, R101, RZ, 0xc0, !PT ;  /* 0x000000650a007212 */ /* 0x000fe400078ec0ff */
[----:B------:R-:W-:Y:S01]  /*7a00*/  LOP3.LUT R6, R13, R100, RZ, 0xc0, !PT ;  /* 0x000000640d067212 */ /* 0x000fe200078ec0ff */
[----:B------:R-:W-:Y:S02]  /*7a10*/  IMAD.MOV R4, RZ, RZ, -R3 ;  /* 0x000000ffff047224 */ /* 0x000fe400078e0a03 */
[----:B------:R-:W-:Y:S02]  /*7a20*/  IMAD R0, R93, R3, R0 ;  /* 0x000000035d007224 */ /* 0x000fe400078e0200 */
[----:B---3--:R-:W-:-:S02]  /*7a30*/  IMAD R3, R4, R24, R15 ;  /* 0x0000001804037224 */ /* 0x008fc400078e020f */
[----:B------:R-:W-:Y:S02]  /*7a40*/  @P0 IMAD R25, R21, R5, R20 ;  /* 0x0000000515190224 */ /* 0x000fe400078e0214 */
[----:B0-----:R-:W-:Y:S02]  /*7a50*/  IMAD R5, R3, R29, R6 ;  /* 0x0000001d03057224 */ /* 0x001fe400078e0206 */
[----:B------:R-:W-:Y:S02]  /*7a60*/  IMAD R0, R0, R28, R25 ;  /* 0x0000001c00007224 */ /* 0x000fe400078e0219 */
[----:B------:R-:W-:-:S03]  /*7a70*/  IMAD.MOV.U32 R4, RZ, RZ, 0x1 ;  /* 0x00000001ff047424 */ /* 0x000fc600078e00ff */
[----:B------:R-:W-:Y:S02]  /*7a80*/  SEL R103, R5, R0, !P0 ;  /* 0x0000000005677207 */ /* 0x000fe40004000000 */
[----:B------:R-:W-:Y:S02]  /*7a90*/  PRMT R3, R4, 0x7610, R3 ;  /* 0x0000761004037816 */ /* 0x000fe40000000003 */
[----:B------:R-:W-:-:S07]  /*7aa0*/  SEL R0, R0, R5, !P0 ;  /* 0x0000000500007207 */ /* 0x000fce0004000000 */
.L_x_157:
[----:B------:R-:W-:Y:S01]  /*7ab0*/  UIADD3 UR42, UR43, UR42, URZ ;  /* 0x0000002a2b2a7290 */ /* 0x000fe2000fffe03f */
[----:B------:R-:W-:Y:S01]  /*7ac0*/  LOP3.LUT P0, RZ, R3, 0xff, RZ, 0xc0, !PT ;  /* 0x000000ff03ff7812 */ /* 0x000fe2000780c0ff */
[----:B------:R-:W-:Y:S02]  /*7ad0*/  IMAD.MOV.U32 R111, RZ, RZ, R0 ;  /* 0x000000ffff6f7224 */ /* 0x000fe400078e0000 */
[----:B------:R-:W-:Y:S02]  /*7ae0*/  USHF.R.U32.HI UR4, URZ, 0x1, UR42 ;  /* 0x000000013f047899 */ /* 0x000fe4000801162a */
[----:B------:R-:W-:Y:S02]  /*7af0*/  UISETP.GT.U32.AND UP1, UPT, UR42, 0x1, UPT ;  /* 0x000000012a00788c */ /* 0x000fe4000bf24070 */
[----:B------:R-:W-:Y:S02]  /*7b00*/  ULOP3.LUT UR4, UR4, 0x1, URZ, 0xc0, !UPT ;  /* 0x0000000104047892 */ /* 0x000fe4000f8ec03f */
[----:B------:R-:W-:-:S02]  /*7b10*/  UISETP.LT.U32.AND UP1, UPT, UR43, 0x2, UP1 ;  /* 0x000000022b00788c */ /* 0x000fc40008f21070 */
[----:B------:R-:W-:Y:S02]  /*7b20*/  UISETP.NE.U32.AND UP0, UPT, UR4, 0x1, UPT ;  /* 0x000000010400788c */ /* 0x000fe4000bf05070 */
[----:B------:R-:W-:Y:S02]  /*7b30*/  USEL UR5, URZ, 0x1, !UP1 ;  /* 0x000000013f057887 */ /* 0x000fe4000c800000 */
[----:B------:R-:W-:Y:S02]  /*7b40*/  UISETP.GT.U32.AND UP0, UPT, UR43, 0x1, !UP0 ;  /* 0x000000012b00788c */ /* 0x000fe4000c704070 */
[----:B------:R-:W-:Y:S02]  /*7b50*/  ULOP3.LUT UR42, UR42, 0x1, URZ, 0xc0, !UPT ;  /* 0x000000012a2a7892 */ /* 0x000fe4000f8ec03f */
[----:B------:R-:W-:-:S04]  /*7b60*/  USEL UR4, URZ, 0x1, !UP0 ;  /* 0x000000013f047887 */ /* 0x000fc8000c000000 */
[----:B------:R-:W-:Y:S01]  /*7b70*/  ULOP3.LUT UR40, UR4, UR40, UR5, 0x96, !UPT ;  /* 0x0000002804287292 */ /* 0x000fe2000f8e9605 */
[----:B------:R-:W-:Y:S11]  /*7b80*/  @P0 BRA `(.L_x_160) ;  /* 0xffffff98003c0947 */ /* 0x000ff6000383ffff */
[----:B------:R-:W-:Y:S05]  /*7b90*/  EXIT ;  /* 0x000000000000794d */ /* 0x000fea0003800000 */
.L_x_7:
        /* <DEDUP_REMOVED lines=26> */
.L_x_162:
[----:B------:R-:W0:Y:S01]  /*7d40*/  LDC.64 R28, c[0x0][0x640] ;  /* 0x00019000ff1c7b82 */ /* 0x000e220000000a00 */
[-CC-:B------:R-:W-:Y:S01]  /*7d50*/  SHF.R.U64 R22, R14, R6.reuse, R15.reuse ;  /* 0x000000060e167219 */ /* 0x180fe2000000120f */
[----:B------:R-:W-:Y:S01]  /*7d60*/  IMAD.MOV.U32 R30, RZ, RZ, 0x1 ;  /* 0x00000001ff1e7424 */ /* 0x000fe200078e00ff */
[----:B------:R-:W-:Y:S02]  /*7d70*/  SHF.R.U32.HI R6, RZ, R6, R15 ;  /* 0x00000006ff067219 */ /* 0x000fe4000001160f */
[----:B------:R-:W-:-:S03]  /*7d80*/  IADD3 R13, P0, RZ, -R22, RZ ;  /* 0x80000016ff0d7210 */ /* 0x000fc60007f1e0ff */
[----:B------:R-:W1:Y:S02]  /*7d90*/  LDC R12, c[0x0][0x618] ;  /* 0x00018600ff0c7b82 */ /* 0x000e640000000800 */
[----:B------:R-:W-:-:S04]  /*7da0*/  IMAD.X R11, RZ, RZ, ~R6, P0 ;  /* 0x000000ffff0b7224 */ /* 0x000fc800000e0e06 */
[-C--:B------:R-:W-:Y:S02]  /*7db0*/  IMAD R6, R11, R26.reuse, RZ ;  /* 0x0000001a0b067224 */ /* 0x080fe400078e02ff */
[----:B------:R-:W2:Y:S01]  /*7dc0*/  LDC R14, c[0x0][0x608] ;  /* 0x00018200ff0e7b82 */ /* 0x000ea20000000800 */
[----:B------:R-:W-:-:S04]  /*7dd0*/  IMAD.WIDE.U32 R10, R13, R26, R16 ;  /* 0x0000001a0d0a7225 */ /* 0x000fc800078e0010 */
[----:B------:R-:W-:-:S03]  /*7de0*/  IMAD R13, R13, R27, R6 ;  /* 0x0000001b0d0d7224 */ /* 0x000fc600078e0206 */
[----:B------:R-:W3:Y:S01]  /*7df0*/  LDC R25, c[0x0][0x658] ;  /* 0x00019600ff197b82 */ /* 0x000ee20000000800 */
[----:B------:R-:W-:Y:S01]  /*7e00*/  IMAD.IADD R11, R11, 0x1, R13 ;  /* 0x000000010b0b7824 */ /* 0x000fe200078e020d */
[----:B0-----:R-:W-:-:S04]  /*7e10*/  ISETP.NE.U32.AND P0, PT, R28, RZ, PT ;  /* 0x000000ff1c00720c */ /* 0x001fc80003f05070 */
[----:B------:R-:W-:Y:S02]  /*7e20*/  ISETP.NE.AND.EX P0, PT, R29, RZ, PT, P0 ;  /* 0x000000ff1d00720c */ /* 0x000fe40003f05300 */
[----:B------:R-:W0:Y:S01]  /*7e30*/  LDC R20, c[0x0][0x600] ;  /* 0x00018000ff147b82 */ /* 0x000e220000000800 */
[-CC-:B-1----:R-:W-:Y:S01]  /*7e40*/  SHF.R.U64 R8, R10, R12.reuse, R11.reuse ;  /* 0x0000000c0a087219 */ /* 0x182fe2000000120b */
[----:B------:R-:W-:Y:S01]  /*7e50*/  IMAD.MOV.U32 R10, RZ, RZ, -0x1 ;  /* 0xffffffffff0a7424 */ /* 0x000fe200078e00ff */
[----:B------:R-:W-:-:S05]  /*7e60*/  SHF.R.U32.HI R11, RZ, R12, R11 ;  /* 0x0000000cff0b7219 */ /* 0x000fca000001160b */
[----:B------:R-:W1:Y:S01]  /*7e70*/  LDC R26, c[0x0][0x648] ;  /* 0x00019200ff1a7b82 */ /* 0x000e620000000800 */
[-CC-:B--2---:R-:W-:Y:S02]  /*7e80*/  SHF.R.U64 R21, R8, R14.reuse, R11.reuse ;  /* 0x0000000e08157219 */ /* 0x184fe4000000120b */
[----:B------:R-:W-:-:S05]  /*7e90*/  SHF.R.U32.HI R6, RZ, R14, R11 ;  /* 0x0000000eff067219 */ /* 0x000fca000001160b */
[----:B------:R-:W2:Y:S01]  /*7ea0*/  LDC R27, c[0x0][0x638] ;  /* 0x00018e00ff1b7b82 */ /* 0x000ea20000000800 */
[-C--:B---3--:R-:W-:Y:S02]  /*7eb0*/  SHF.L.U32 R10, R10, R25.reuse, RZ ;  /* 0x000000190a0a7219 */ /* 0x088fe400000006ff */
[-CC-:B------:R-:W-:Y:S02]  /*7ec0*/  SHF.R.U64 R23, R21, R25.reuse, R6.reuse ;  /* 0x0000001915177219 */ /* 0x180fe40000001206 */
[----:B------:R-:W-:Y:S02]  /*7ed0*/  LOP3.LUT R32, RZ, R10, RZ, 0x33, !PT ;  /* 0x0000000aff207212 */ /* 0x000fe400078e33ff */
[----:B------:R-:W-:Y:S01]  /*7ee0*/  SHF.R.U32.HI R11, RZ, R25, R6 ;  /* 0x00000019ff0b7219 */ /* 0x000fe20000011606 */
[----:B------:R-:W3:Y:S01]  /*7ef0*/  LDC R31, c[0x0][0x610] ;  /* 0x00018400ff1f7b82 */ /* 0x000ee20000000800 */
[----:B------:R-:W-:Y:S01]  /*7f00*/  IMAD.MOV.U32 R10, RZ, RZ, R23 ;  /* 0x000000ffff0a7224 */ /* 0x000fe200078e0017 */
[----:B------:R-:W-:Y:S06]  /*7f10*/  @!P0 BRA `(.L_x_163) ;  /* 0x0000000000288947 */ /* 0x000fec0003800000 */
        /* <DEDUP_REMOVED lines=10> */
.L_x_163:
[----:B------:R-:W-:Y:S02]  /*7fc0*/  ISETP.NE.AND P0, PT, R2, 0x1, PT ;  /* 0x000000010200780c */ /* 0x000fe40003f05270 */
[----:B-1----:R-:W-:Y:S01]  /*7fd0*/  SHF.R.U64 R6, R10, R26, R11 ;  /* 0x0000001a0a067219 */ /* 0x002fe2000000120b */
[----:B0-----:R-:W-:Y:S01]  /*7fe0*/  VIADD R11, R20, 0xffffffff ;  /* 0xffffffff140b7836 */ /* 0x001fe20000000000 */
[----:B------:R-:W-:Y:S02]  /*7ff0*/  SHF.L.U32 R30, R30, R25, RZ ;  /* 0x000000191e1e7219 */ /* 0x000fe400000006ff */
[----:B------:R-:W-:Y:S01]  /*8000*/  LOP3.LUT R5, R21, R32, RZ, 0xc0, !PT ;  /* 0x0000002015057212 */ /* 0x000fe200078ec0ff */
[----:B------:R-:W-:-:S04]  /*8010*/  IMAD.MOV R10, RZ, RZ, -R6 ;  /* 0x000000ffff0a7224 */ /* 0x000fc800078e0a06 */
[----:B------:R-:W-:Y:S01]  /*8020*/  IMAD R6, R30, R6, R5 ;  /* 0x000000061e067224 */ /* 0x000fe200078e0205 */
[----:B------:R-:W-:Y:S01]  /*8030*/  LOP3.LUT R5, R8, R11, RZ, 0xc0, !PT ;  /* 0x0000000b08057212 */ /* 0x000fe200078ec0ff */
[----:B------:R-:W-:Y:S02]  /*8040*/  @P0 IMAD R7, R9, R24, R4 ;  /* 0x0000001809070224 */ /* 0x000fe400078e0204 */
[----:B--2---:R-:W-:Y:S02]  /*8050*/  IMAD R4, R10, R27, R23 ;  /* 0x0000001b0a047224 */ /* 0x004fe400078e0217 */
[----:B---3--:R-:W-:Y:S02]  /*8060*/  IMAD R7, R6, R31, R7 ;  /* 0x0000001f06077224 */ /* 0x008fe400078e0207 */
[----:B------:R-:W-:Y:S02]  /*8070*/  IMAD R4, R4, R20, R5 ;  /* 0x0000001404047224 */ /* 0x000fe400078e0205 */
[----:B------:R-:W-:-:S02]  /*8080*/  IMAD.MOV.U32 R8, RZ, RZ, 0x1 ;  /* 0x00000001ff087424 */ /* 0x000fc400078e00ff */
[----:B------:R-:W-:Y:S01]  /*8090*/  IMAD.MOV.U32 R6, RZ, RZ, R22 ;  /* 0x000000ffff067224 */ /* 0x000fe200078e0016 */
[----:B------:R-:W-:Y:S02]  /*80a0*/  SEL R20, R4, R7, !P0 ;  /* 0x0000000704147207 */ /* 0x000fe40004000000 */
[----:B------:R-:W-:-:S07]  /*80b0*/  SEL R21, R7, R4, !P0 ;  /* 0x0000000407157207 */ /* 0x000fce0004000000 */
.L_x_161:
[----:B------:R-:W-:-:S08]  /*80c0*/  NOP ;  /* 0x0000000000007918 */ /* 0x000fd00000000000 */
[----:B------:R-:W0:-:S00]  /*80d0*/  USETMAXREG.DEALLOC.CTAPOOL 0x28 ;  /* 0x00000028000079c8 */ /* 0x000e0000080e0500 */
[----:B0-----:R-:W-:-:S13]  /*80e0*/  ISETP.NE.AND P0, PT, R3, RZ, PT ;  /* 0x000000ff0300720c */ /* 0x001fda0003f05270 */
[----:B------:R-:W-:Y:S05]  /*80f0*/  @P0 EXIT ;  /* 0x000000000000094d */ /* 0x000fea0003800000 */
[----:B------:R-:W-:Y:S01]  /*8100*/  LOP3.LUT P0, RZ, R8, 0xff, RZ, 0xc0, !PT ;  /* 0x000000ff08ff7812 */ /* 0x000fe2000780c0ff */
[----:B------:R-:W-:Y:S02]  /*8110*/  IMAD.MOV.U32 R3, RZ, RZ, 0x1 ;  /* 0x00000001ff037424 */ /* 0x000fe400078e00ff */
[----:B------:R-:W-:-:S10]  /*8120*/  IMAD.MOV.U32 R8, RZ, RZ, RZ ;  /* 0x000000ffff087224 */ /* 0x000fd400078e00ff */
[----:B------:R-:W-:Y:S05]  /*8130*/  @!P0 BRA `(.L_x_164) ;  /* 0x0000000c005c8947 */ /* 0x000fea0003800000 */
[----:B------:R-:W0:Y:S01]  /*8140*/  LDC R3, c[0x0][0x28c] ;  /* 0x0000a300ff037b82 */ /* 0x000e220000000800 */
[----:B------:R-:W1:Y:S01]  /*8150*/  S2R R12, SR_CgaCtaId ;  /* 0x00000000000c7919 */ /* 0x000e620000008800 */
[----:B------:R-:W-:Y:S01]  /*8160*/  ULDC UR5, c[0x0][0x658] ;  /* 0x0001960000057ab9 */ /* 0x000fe20000000800 */
[----:B------:R-:W-:Y:S01]  /*8170*/  UMOV UR6, 0xffffffff ;  /* 0xffffffff00067882 */ /* 0x000fe20000000000 */
[----:B------:R-:W-:Y:S01]  /*8180*/  BSSY B0, `(.L_x_164) ;  /* 0x00000d2000007945 */ /* 0x000fe20003800000 */
[----:B------:R-:W-:Y:S01]  /*8190*/  USHF.L.U32 UR6, UR6, UR5, URZ ;  /* 0x0000000506067299 */ /* 0x000fe2000800063f */
[----:B------:R-:W-:Y:S01]  /*81a0*/  IMAD.MOV.U32 R10, RZ, RZ, 0x1 ;  /* 0x00000001ff0a7424 */ /* 0x000fe200078e00ff */
[----:B------:R-:W-:Y:S01]  /*81b0*/  LOP3.LUT R19, R18, 0x2, RZ, 0xfc, !PT ;  /* 0x0000000212137812 */ /* 0x000fe200078efcff */
[----:B------:R-:W-:Y:S01]  /*81c0*/  IMAD.MOV.U32 R8, RZ, RZ, RZ ;  /* 0x000000ffff087224 */ /* 0x000fe200078e00ff */
[----:B------:R-:W-:Y:S01]  /*81d0*/  ULDC UR4, c[0x0][0x600] ;  /* 0x0001800000047ab9 */ /* 0x000fe20000000800 */
[----:B------:R-:W-:Y:S01]  /*81e0*/  UMOV UR7, 0x1 ;  /* 0x0000000100077882 */ /* 0x000fe20000000000 */
[----:B------:R-:W-:-:S02]  /*81f0*/  UIADD3 UR4, UR4, -0x1, URZ ;  /* 0xffffffff04047890 */ /* 0x000fc4000fffe03f */
[----:B------:R-:W-:Y:S02]  /*8200*/  USHF.L.U32 UR5, UR7, UR5, URZ ;  /* 0x0000000507057299 */ /* 0x000fe4000800063f */
[----:B------:R-:W-:Y:S01]  /*8210*/  ULOP3.LUT UR6, URZ, UR6, URZ, 0x33, !UPT ;  /* 0x000000063f067292 */ /* 0x000fe2000f8e333f */
[----:B------:R-:W-:Y:S01]  /*8220*/  ULDC.64 UR30, c[0x0][0x198] ;  /* 0x00006600001e7ab9 */ /* 0x000fe20000000a00 */
[----:B0-----:R-:W-:-:S05]  /*8230*/  VIADD R3, R3, 0x7f ;  /* 0x0000007f03037836 */ /* 0x001fca0000000000 */
[----:B------:R-:W-:-:S04]  /*8240*/  SHF.R.S32.HI R4, RZ, 0x1f, R3 ;  /* 0x0000001fff047819 */ /* 0x000fc80000011403 */
[----:B------:R-:W-:Y:S01]  /*8250*/  LEA.HI R4, R4, R3, RZ, 0x7 ;  /* 0x0000000304047211 */ /* 0x000fe200078f38ff */
[C---:B-1----:R-:W-:Y:S02]  /*8260*/  IMAD.SHL.U32 R11, R12.reuse, 0x20, RZ ;  /* 0x000000200c0b7824 */ /* 0x042fe400078e00ff */
[----:B------:R-:W-:Y:S01]  /*8270*/  IMAD.SHL.U32 R12, R12, 0x800, RZ ;  /* 0x000008000c0c7824 */ /* 0x000fe200078e00ff */
[----:B------:R-:W-:Y:S01]  /*8280*/  SHF.R.S32.HI R9, RZ, 0x7, R4 ;  /* 0x00000007ff097819 */ /* 0x000fe20000011404 */
[----:B------:R-:W-:Y:S01]  /*8290*/  IMAD.MOV.U32 R3, RZ, RZ, 0x1 ;  /* 0x00000001ff037424 */ /* 0x000fe200078e00ff */
[----:B------:R-:W-:Y:S02]  /*82a0*/  LOP3.LUT R11, R11, 0x20, RZ, 0xc0, !PT ;  /* 0x000000200b0b7812 */ /* 0x000fe400078ec0ff */
[----:B------:R-:W-:Y:S01]  /*82b0*/  LOP3.LUT R12, R12, 0x800, RZ, 0xc0, !PT ;  /* 0x000008000c0c7812 */ /* 0x000fe200078ec0ff */
[----:B------:R-:W-:-:S07]  /*82c0*/  VIADD R13, R9, 0x1 ;  /* 0x00000001090d7836 */ /* 0x000fce0000000000 */
.L_x_175:
[----:B------:R-:W-:-:S03]  /*82d0*/  UMOV UR7, 0xffffffff ;  /* 0xffffffff00077882 */ /* 0x000fc60000000000 */
[----:B------:R-:W-:Y:S05]  /*82e0*/  BRA.DIV UR7, `(.L_x_165) ;  /* 0x0000000e07907947 */ /* 0x000fea000b800000 */
[----:B------:R-:W-:-:S13]  /*82f0*/  ELECT P6, URZ, PT ;  /* 0x00000000003f782f */ /* 0x000fda00038c0000 */
.L_x_184:
[----:B------:R-:W0:Y:S01]  /*8300*/  LDC R4, c[0x0][0x28c] ;  /* 0x0000a300ff047b82 */ /* 0x000e220000000800 */
[----:B------:R-:W-:Y:S01]  /*8310*/  BSSY B1, `(.L_x_166) ;  /* 0x0000044000017945 */ /* 0x000fe20003800000 */
[----:B0-----:R-:W-:-:S13]  /*8320*/  ISETP.LT.OR P6, PT, R4, 0x1, !P6 ;  /* 0x000000010400780c */ /* 0x001fda00077c1670 */
[----:B------:R-:W-:Y:S05]  /*8330*/  @P6 BRA `(.L_x_167) ;  /* 0x0000000400046947 */ /* 0x000fea0003800000 */
[----:B------:R-:W-:Y:S02]  /*8340*/  IMAD.SHL.U32 R21, R21, 0x100, RZ ;  /* 0x0000010015157824 */ /* 0x000fe400078e00ff */
[----:B------:R-:W-:Y:S02]  /*8350*/  IMAD R20, R20, 0x40, R11 ;  /* 0x0000004014147824 */ /* 0x000fe400078e020b */
[----:B------:R-:W-:Y:S02]  /*8360*/  IMAD.MOV.U32 R24, RZ, RZ, RZ ;  /* 0x000000ffff187224 */ /* 0x000fe400078e00ff */
[----:B------:R-:W-:Y:S02]  /*8370*/  IMAD.MOV.U32 R4, RZ, RZ, R13 ;  /* 0x000000ffff047224 */ /* 0x000fe400078e000d */
[----:B------:R-:W-:Y:S02]  /*8380*/  IMAD.MOV.U32 R5, RZ, RZ, R3 ;  /* 0x000000ffff057224 */ /* 0x000fe400078e0003 */
[----:B------:R-:W-:-:S07]  /*8390*/  IMAD.MOV.U32 R7, RZ, RZ, R8 ;  /* 0x000000ffff077224 */ /* 0x000fce00078e0008 */
.L_x_170:
[----:B------:R-:W0:Y:S01]  /*83a0*/  S2R R15, SR_CgaCtaId ;  /* 0x00000000000f7919 */ /* 0x000e220000008800 */
[----:B------:R-:W-:Y:S02]  /*83b0*/  MOV R14, 0x400 ;  /* 0x00000400000e7802 */ /* 0x000fe40000000f00 */
[----:B------:R-:W-:Y:S02]  /*83c0*/  ISETP.NE.AND P1, PT, R0, RZ, PT ;  /* 0x000000ff0000720c */ /* 0x000fe40003f25270 */
[----:B0-----:R-:W-:Y:S02]  /*83d0*/  LEA R22, R15, R14, 0x18 ;  /* 0x0000000e0f167211 */ /* 0x001fe400078ec0ff */
[----:B------:R-:W-:-:S09]  /*83e0*/  SHF.L.U32 R14, R5, 0x1f, RZ ;  /* 0x0000001f050e7819 */ /* 0x000fd200000006ff */
[----:B------:R-:W0:Y:S01]  /*83f0*/  @!P1 LDC R15, c[0x0][0x500] ;  /* 0x00014000ff0f9b82 */ /* 0x000e220000000800 */
[----:B------:R-:W-:-:S04]  /*8400*/  IMAD R23, R7, 0x8, R22 ;  /* 0x0000000807177824 */ /* 0x000fc800078e0216 */
[----:B------:R-:W1:Y:S02]  /*8410*/  SYNCS.PHASECHK.TRANS64.TRYWAIT P0, [R23+URZ+0x10], R14 ;  /* 0x0000100e170075a7 */ /* 0x000e64000800017f */
[----:B-1----:R-:W-:Y:S05]  /*8420*/  @!P0 BRA `(.L_x_168) ;  /* 0x0000000c00608947 */ /* 0x002fea0003800000 */
.L_x_185:
[----:B-1----:R-:W-:Y:S01]  /*8430*/  PRMT R14, R19, 0x9910, RZ ;  /* 0x00009910130e7816 */ /* 0x002fe200000000ff */
[----:B0-----:R0:W-:Y:S03]  /*8440*/  @!P1 SYNCS.ARRIVE.TRANS64 RZ, [R23+URZ], R15 ;  /* 0x0000000f17ff99a7 */ /* 0x0011e6000800003f */
[----:B------:R-:W-:-:S13]  /*8450*/  ISETP.NE.AND P0, PT, R14, 0x2, PT ;  /* 0x000000020e00780c */ /* 0x000fda0003f05270 */
[----:B0-----:R-:W-:Y:S05]  /*8460*/  @P0 BRA `(.L_x_169) ;  /* 0x0000000000040947 */ /* 0x001fea0003800000 */
[----:B------:R-:W-:Y:S01]  /*8470*/  BPT.TRAP 0x1 ;  /* 0x000000040000795c */ /* 0x000fe20000300000 */
.L_x_169:
[----:B------:R-:W-:Y:S01]  /*8480*/  IMAD R14, R7, 0x10000, R22 ;  /* 0x00010000070e7824 */ /* 0x000fe200078e0216 */
[----:B------:R-:W-:Y:S01]  /*8490*/  R2UR UR34, R24 ;  /* 0x00000000182272ca */ /* 0x000fe200000e0000 */
[----:B------:R-:W-:Y:S01]  /*84a0*/  VIADD R4, R4, 0xffffffff ;  /* 0xffffffff04047836 */ /* 0x000fe20000000000 */
[----:B------:R-:W-:Y:S01]  /*84b0*/  R2UR UR33, R23 ;  /* 0x00000000172172ca */ /* 0x000fe200000e0000 */
[----:B------:R-:W-:Y:S01]  /*84c0*/  UIADD3 UR14, UP0, UR30, 0xf0, URZ ;  /* 0x000000f01e0e7890 */ /* 0x000fe2000ff1e03f */
[----:B------:R-:W-:Y:S01]  /*84d0*/  R2UR UR24, R14 ;  /* 0x000000000e1872ca */ /* 0x000fe200000e0000 */
[----:B------:R-:W-:Y:S01]  /*84e0*/  IMAD R14, R7, 0x2000, R12 ;  /* 0x00002000070e7824 */ /* 0x000fe200078e020c */
[----:B------:R-:W-:Y:S01]  /*84f0*/  R2UR UR36, R6 ;  /* 0x00000000062472ca */ /* 0x000fe200000e0000 */
[----:B------:R-:W-:Y:S01]  /*8500*/  UIADD3 UR42, UP1, UR30, 0x1f0, URZ ;  /* 0x000001f01e2a7890 */ /* 0x000fe2000ff3e03f */
[----:B------:R-:W-:Y:S01]  /*8510*/  R2UR UR35, R21 ;  /* 0x00000000152372ca */ /* 0x000fe200000e0000 */
[----:B------:R-:W-:Y:S01]  /*8520*/  IMAD R14, R14, 0x2, R22 ;  /* 0x000000020e0e7824 */ /* 0x000fe200078e0216 */
[----:B------:R-:W-:Y:S01]  /*8530*/  R2UR UR19, R20 ;  /* 0x00000000141372ca */ /* 0x000fe200000e0000 */
[----:B------:R-:W-:Y:S01]  /*8540*/  UIADD3.X UR15, URZ, UR31, URZ, UP0, !UPT ;  /* 0x0000001f3f0f7290 */ /* 0x000fe200087fe43f */
[----:B------:R-:W-:Y:S01]  /*8550*/  ISETP.GT.AND P1, PT, R4, 0x1, PT ;  /* 0x000000010400780c */ /* 0x000fe20003f24270 */
[----:B------:R-:W-:Y:S01]  /*8560*/  UIADD3 UR26, UR34, 0x40, URZ ;  /* 0x00000040221a7890 */ /* 0x000fe2000fffe03f */
[----:B------:R-:W-:Y:S01]  /*8570*/  R2UR UR8, R14 ;  /* 0x000000000e0872ca */ /* 0x000fe200000e0000 */
[----:B------:R-:W-:Y:S01]  /*8580*/  UIADD3.X UR43, URZ, UR31, URZ, UP1, !UPT ;  /* 0x0000001f3f2b7290 */ /* 0x000fe20008ffe43f */
[----:B------:R-:W-:Y:S01]  /*8590*/  VIADD R7, R7, 0x1 ;  /* 0x0000000107077836 */ /* 0x000fe20000000000 */
[----:B------:R-:W-:Y:S01]  /*85a0*/  UIADD3 UR32, UR24, 0x100, URZ ;  /* 0x0000010018207890 */ /* 0x000fe2000fffe03f */
[----:B------:R-:W-:Y:S01]  /*85b0*/  VIADD R24, R24, 0x80 ;  /* 0x0000008018187836 */ /* 0x000fe20000000000 */
[----:B------:R-:W-:Y:S01]  /*85c0*/  UIADD3 UR24, UR24, 0x8100, URZ ;  /* 0x0000810018187890 */ /* 0x000fe2000fffe03f */
[----:B------:R-:W-:Y:S01]  /*85d0*/  UMOV UR22, 0x0 ;  /* 0x0000000000167882 */ /* 0x000fe20000000000 */
[----:B------:R-:W-:Y:S01]  /*85e0*/  UMOV UR23, 0x10000000 ;  /* 0x1000000000177882 */ /* 0x000fe20000000000 */
[----:B------:R-:W-:Y:S01]  /*85f0*/  ISETP.NE.AND P0, PT, R7, 0x2, PT ;  /* 0x000000020700780c */ /* 0x000fe20003f05270 */
[----:B------:R-:W-:Y:S01]  /*8600*/  UMOV UR25, UR33 ;  /* 0x0000002100197c82 */ /* 0x000fe20008000000 */
[----:B------:R-:W-:Y:S01]  /*8610*/  UMOV UR28, UR36 ;  /* 0x00000024001c7c82 */ /* 0x000fe20008000000 */
[----:B------:R-:W-:-:S02]  /*8620*/  UMOV UR27, UR35 ;  /* 0x00000023001b7c82 */ /* 0x000fc40008000000 */
[----:B------:R-:W-:Y:S01]  /*8630*/  UIADD3 UR16, UR8, 0x20100, URZ ;  /* 0x0002010008107890 */ /* 0x000fe2000fffe03f */
[----:B------:R0:W-:Y:S01]  /*8640*/  UTMALDG.3D [UR32], [UR14], desc[UR22] ;  /* 0x000016200e0075b4 */ /* 0x0001e20008011000 */
[----:B------:R-:W-:Y:S01]  /*8650*/  UIADD3 UR8, UR8, 0x22100, URZ ;  /* 0x0002210008087890 */ /* 0x000fe2000fffe03f */
[----:B------:R-:W-:Y:S01]  /*8660*/  SEL R14, RZ, 0x1, P0 ;  /* 0x00000001ff0e7807 */ /* 0x000fe20000000000 */
[----:B------:R-:W-:Y:S01]  /*8670*/  UMOV UR7, 0x30000 ;  /* 0x0003000000077882 */ /* 0x000fe20000000000 */
[----:B------:R-:W-:Y:S01]  /*8680*/  UMOV UR17, UR33 ;  /* 0x0000002100117c82 */ /* 0x000fe20008000000 */
[----:B------:R-:W-:Y:S01]  /*8690*/  UMOV UR18, UR34 ;  /* 0x0000002200127c82 */ /* 0x000fe20008000000 */
[----:B------:R-:W-:Y:S01]  /*86a0*/  UMOV UR20, UR36 ;  /* 0x0000002400147c82 */ /* 0x000fe20008000000 */
[----:B------:R-:W-:Y:S01]  /*86b0*/  UMOV UR9, UR33 ;  /* 0x0000002100097c82 */ /* 0x000fe20008000000 */
[----:B------:R-:W-:Y:S01]  /*86c0*/  UMOV UR11, UR19 ;  /* 0x00000013000b7c82 */ /* 0x000fe20008000000 */
[----:B------:R-:W-:Y:S01]  /*86d0*/  UMOV UR12, UR36 ;  /* 0x00000024000c7c82 */ /* 0x000fe20008000000 */
[----:B------:R0:W-:Y:S01]  /*86e0*/  UTMALDG.3D [UR24], [UR14], desc[UR22] ;  /* 0x000016180e0075b4 */ /* 0x0001e20008011000 */
[----:B------:R-:W-:Y:S01]  /*86f0*/  UMOV UR10, UR26 ;  /* 0x0000001a000a7c82 */ /* 0x000fe20008000000 */
[----:B------:R-:W-:-:S02]  /*8700*/  LOP3.LUT R5, R5, R14, RZ, 0x3c, !PT ;  /* 0x0000000e05057212 */ /* 0x000fc400078e3cff */
[----:B------:R-:W-:Y:S01]  /*8710*/  SEL R7, R7, RZ, P0 ;  /* 0x000000ff07077207 */ /* 0x000fe20000000000 */
[----:B------:R0:W-:Y:S01]  /*8720*/  UTMALDG.3D.MULTICAST [UR16], [UR42], UR7, desc[UR22] ;  /* 0x000016102a0073b4 */ /* 0x0001e20008011807 */
[----:B------:R0:W-:Y:S02]  /*8730*/  UTMALDG.3D.MULTICAST [UR8], [UR42], UR7, desc[UR22] ;  /* 0x000016082a0073b4 */ /* 0x0001e40008011807 */
[----:B0-----:R-:W-:Y:S05]  /*8740*/  @P1 BRA `(.L_x_170) ;  /* 0xfffffffc00141947 */ /* 0x001fea000383ffff */
.L_x_167:
[----:B------:R-:W-:Y:S05]  /*8750*/  BSYNC B1 ;  /* 0x0000000000017941 */ /* 0x000fea0003800000 */
.L_x_166:
[----:B------:R-:W-:Y:S01]  /*8760*/  LOP3.LUT P1, RZ, R10, 0xff, RZ, 0xc0, !PT ;  /* 0x000000ff0aff7812 */ /* 0x000fe2000782c0ff */
[----:B------:R-:W-:Y:S01]  /*8770*/  IMAD.IADD R8, R9, 0x1, R8 ;  /* 0x0000000109087824 */ /* 0x000fe200078e0208 */
[----:B------:R-:W-:Y:S01]  /*8780*/  IADD3 R16, P2, R16, UR38, RZ ;  /* 0x0000002610107c10 */ /* 0x000fe2000ff5e0ff */
[----:B------:R-:W-:Y:S01]  /*8790*/  ULDC.64 UR8, c[0x0][0x650] ;  /* 0x0001940000087ab9 */ /* 0x000fe20000000a00 */
[----:B------:R-:W-:Y:S01]  /*87a0*/  BSSY B1, `(.L_x_171) ;  /* 0x000006d000017945 */ /* 0x000fe20003800000 */
[----:B------:R-:W-:Y:S01]  /*87b0*/  IMAD.MOV.U32 R21, RZ, RZ, -0x1 ;  /* 0xffffffffff157424 */ /* 0x000fe200078e00ff */
[----:B------:R-:W-:Y:S01]  /*87c0*/  SHF.R.U32.HI R4, RZ, 0x1, R8 ;  /* 0x00000001ff047819 */ /* 0x000fe20000011608 */
[----:B------:R-:W-:Y:S01]  /*87d0*/  IMAD.MOV.U32 R20, RZ, RZ, -0x1 ;  /* 0xffffffffff147424 */ /* 0x000fe200078e00ff */
[----:B------:R-:W-:Y:S02]  /*87e0*/  ISETP.GT.U32.AND P0, PT, R8, 0x1, PT ;  /* 0x000000010800780c */ /* 0x000fe40003f04070 */
[----:B------:R-:W-:-:S02]  /*87f0*/  LOP3.LUT R4, R4, 0x1, RZ, 0xc0, !PT ;  /* 0x0000000104047812 */ /* 0x000fc400078ec0ff */
[----:B------:R-:W-:Y:S01]  /*8800*/  ISETP.LT.U32.AND P0, PT, R9, 0x2, P0 ;  /* 0x000000020900780c */ /* 0x000fe20000701070 */
[----:B------:R-:W0:Y:S01]  /*8810*/  @P1 S2R R6, SR_CgaCtaId ;  /* 0x0000000000061919 */ /* 0x000e220000008800 */
[----:B------:R-:W-:Y:S02]  /*8820*/  @P1 MOV R5, 0x400 ;  /* 0x0000040000051802 */ /* 0x000fe40000000f00 */
[----:B------:R-:W-:Y:S02]  /*8830*/  IADD3.X R17, R17, UR41, RZ, P2, !PT ;  /* 0x0000002911117c10 */ /* 0x000fe400097fe4ff */
[----:B------:R-:W-:Y:S02]  /*8840*/  ISETP.GE.U32.AND P2, PT, R16, UR8, PT ;  /* 0x0000000810007c0c */ /* 0x000fe4000bf46070 */
[----:B------:R-:W-:Y:S02]  /*8850*/  LOP3.LUT R8, R8, 0x1, RZ, 0xc0, !PT ;  /* 0x0000000108087812 */ /* 0x000fe400078ec0ff */
[----:B------:R-:W-:-:S02]  /*8860*/  PRMT R10, RZ, 0x7610, R10 ;  /* 0x00007610ff0a7816 */ /* 0x000fc4000000000a */
[----:B0-----:R-:W-:Y:S01]  /*8870*/  @P1 LEA R5, R6, R5, 0x18 ;  /* 0x0000000506051211 */ /* 0x001fe200078ec0ff */
[----:B------:R-:W-:-:S03]  /*8880*/  IMAD.MOV.U32 R6, RZ, RZ, -0x1 ;  /* 0xffffffffff067424 */ /* 0x000fc600078e00ff */
[----:B------:R0:W-:Y:S01]  /*8890*/  @P1 SYNCS.ARRIVE.TRANS64.A1T0 RZ, [R5+URZ+0x38], RZ ;  /* 0x000038ff05ff19a7 */ /* 0x0001e2000810003f */
[----:B------:R-:W-:Y:S02]  /*88a0*/  ISETP.NE.U32.AND P1, PT, R4, 0x1, PT ;  /* 0x000000010400780c */ /* 0x000fe40003f25070 */
[----:B------:R-:W-:Y:S02]  /*88b0*/  SEL R4, RZ, 0x1, !P0 ;  /* 0x00000001ff047807 */ /* 0x000fe40004000000 */
[----:B------:R-:W-:Y:S02]  /*88c0*/  ISETP.GE.U32.AND.EX P0, PT, R17, UR9, PT, P2 ;  /* 0x0000000911007c0c */ /* 0x000fe4000bf06120 */
[----:B------:R-:W-:-:S04]  /*88d0*/  ISETP.GT.U32.AND P1, PT, R9, 0x1, !P1 ;  /* 0x000000010900780c */ /* 0x000fc80004f24070 */
[----:B0-----:R-:W-:-:S04]  /*88e0*/  SEL R5, RZ, 0x1, !P1 ;  /* 0x00000001ff057807 */ /* 0x001fc80004800000 */
[--C-:B------:R-:W-:Y:S02]  /*88f0*/  LOP3.LUT R3, R5, R3, R4.reuse, 0x96, !PT ;  /* 0x0000000305037212 */ /* 0x100fe400078e9604 */
[----:B------:R-:W-:Y:S01]  /*8900*/  PRMT R4, RZ, 0x7610, R4 ;  /* 0x00007610ff047816 */ /* 0x000fe20000000004 */
[----:B------:R-:W-:Y:S06]  /*8910*/  @P0 BRA `(.L_x_172) ;  /* 0x0000000400540947 */ /* 0x000fec0003800000 */
[----:B------:R-:W0:Y:S01]  /*8920*/  S2R R15, SR_CTAID.X ;  /* 0x00000000000f7919 */ /* 0x000e220000002500 */
[----:B------:R-:W-:Y:S01]  /*8930*/  ULDC.64 UR8, c[0x0][0x628] ;  /* 0x00018a0000087ab9 */ /* 0x000fe20000000a00 */
[----:B------:R-:W-:Y:S01]  /*8940*/  ULDC UR10, c[0x0][0x630] ;  /* 0x00018c00000a7ab9 */ /* 0x000fe20000000800 */
[----:B------:R-:W-:Y:S01]  /*8950*/  ISETP.NE.U32.AND P0, PT, RZ, UR8, PT ;  /* 0x00000008ff007c0c */ /* 0x000fe2000bf05070 */
[----:B------:R-:W1:Y:S01]  /*8960*/  S2R R20, SR_CTAID.Y ;  /* 0x0000000000147919 */ /* 0x000e620000002600 */
[----:B------:R-:W-:Y:S01]  /*8970*/  ULDC UR11, c[0x0][0x150] ;  /* 0x00005400000b7ab9 */ /* 0x000fe20000000800 */
[----:B------:R-:W-:Y:S01]  /*8980*/  IMAD.MOV.U32 R4, RZ, RZ, R16 ;  /* 0x000000ffff047224 */ /* 0x000fe200078e0010 */
[----:B------:R-:W-:Y:S01]  /*8990*/  ISETP.NE.AND.EX P0, PT, RZ, UR9, PT, P0 ;  /* 0x00000009ff007c0c */ /* 0x000fe2000bf05300 */
[----:B------:R-:W-:Y:S01]  /*89a0*/  IMAD.MOV.U32 R5, RZ, RZ, R17 ;  /* 0x000000ffff057224 */ /* 0x000fe200078e0011 */
[----:B0-----:R-:W-:-:S11]  /*89b0*/  I2FP.F32.U32 R22, R15 ;  /* 0x0000000f00167245 */ /* 0x001fd60000201000 */
[----:B------:R-:W-:Y:S05]  /*89c0*/  @!P0 BRA `(.L_x_173) ;  /* 0x0000000000288947 */ /* 0x000fea0003800000 */
[----:B------:R-:W-:Y:S02]  /*89d0*/  ULDC UR7, c[0x0][0x634] ;  /* 0x00018d0000077ab9 */ /* 0x000fe40000000800 */
[----:B------:R-:W-:-:S05]  /*89e0*/  IADD3 R5, P0, R16, UR7, RZ ;  /* 0x0000000710057c10 */ /* 0x000fca000ff1e0ff */
[----:B------:R-:W-:-:S04]  /*89f0*/  IMAD.X R21, RZ, RZ, R17, P0 ;  /* 0x000000ffff157224 */ /* 0x000fc800000e0611 */
[----:B------:R-:W-:-:S04]  /*8a00*/  IMAD.WIDE.U32 R6, R21, UR8, RZ ;  /* 0x0000000815067c25 */ /* 0x000fc8000f8e00ff */
[----:B------:R-:W-:-:S04]  /*8a10*/  IMAD.WIDE.U32 R6, P0, R5, UR9, R6 ;  /* 0x0000000905067c25 */ /* 0x000fc8000f800006 */
[----:B------:R-:W-:-:S04]  /*8a20*/  IMAD.WIDE.U32 R4, R5, UR8, RZ ;  /* 0x0000000805047c25 */ /* 0x000fc8000f8e00ff */
[----:B------:R-:W-:Y:S01]  /*8a30*/  IMAD.MOV.U32 R4, RZ, RZ, R7 ;  /* 0x000000ffff047224 */ /* 0x000fe200078e0007 */
[----:B------:R-:W-:Y:S01]  /*8a40*/  IADD3 RZ, P1, R5, R6, RZ ;  /* 0x0000000605ff7210 */ /* 0x000fe20007f3e0ff */
[----:B------:R-:W-:-:S04]  /*8a50*/  IMAD.X R5, RZ, RZ, RZ, P0 ;  /* 0x000000ffff057224 */ /* 0x000fc800000e06ff */
[----:B------:R-:W-:-:S08]  /*8a60*/  IMAD.WIDE.U32.X R4, R21, UR9, R4, P1 ;  /* 0x0000000915047c25 */ /* 0x000fd000088e0404 */
.L_x_173:
[--C-:B------:R-:W-:Y:S01]  /*8a70*/  SHF.R.U64 R14, R4, UR10, R5.reuse ;  /* 0x0000000a040e7c19 */ /* 0x100fe20008001205 */
[----:B------:R-:W-:Y:S01]  /*8a80*/  FMUL R22, R22, UR11 ;  /* 0x0000000b16167c20 */ /* 0x000fe20008400000 */
[----:B------:R-:W-:Y:S01]  /*8a90*/  SHF.R.U32.HI R4, RZ, UR10, R5 ;  /* 0x0000000aff047c19 */ /* 0x000fe20008011605 */
[----:B------:R-:W0:Y:S01]  /*8aa0*/  LDC R6, c[0x0][0x144] ;  /* 0x00005100ff067b82 */ /* 0x000e220000000800 */
[----:B------:R-:W-:Y:S01]  /*8ab0*/  IADD3 R5, P0, RZ, -R14, RZ ;  /* 0x8000000eff057210 */ /* 0x000fe20007f1e0ff */
[----:B------:R-:W-:Y:S01]  /*8ac0*/  ULDC UR7, c[0x0][0x154] ;  /* 0x0000550000077ab9 */ /* 0x000fe20000000800 */
[----:B-1----:R-:W-:Y:S01]  /*8ad0*/  I2FP.F32.U32 R7, R20 ;  /* 0x0000001400077245 */ /* 0x002fe20000201000 */
[----:B------:R-:W1:Y:S01]  /*8ae0*/  F2I.U32.TRUNC.NTZ R22, R22 ;  /* 0x0000001600167305 */ /* 0x000e62000020f000 */
[----:B------:R-:W-:Y:S01]  /*8af0*/  ULDC.64 UR8, c[0x0][0x620] ;  /* 0x0001880000087ab9 */ /* 0x000fe20000000a00 */
[----:B------:R-:W-:Y:S01]  /*8b00*/  IMAD.X R4, RZ, RZ, ~R4, P0 ;  /* 0x000000ffff047224 */ /* 0x000fe200000e0e04 */
[----:B------:R-:W-:Y:S01]  /*8b10*/  ISETP.NE.AND P2, PT, R2, 0x1, PT ;  /* 0x000000010200780c */ /* 0x000fe20003f45270 */
[----:B------:R-:W-:Y:S01]  /*8b20*/  FMUL R23, R7, UR7 ;  /* 0x0000000707177c20 */ /* 0x000fe20008400000 */
[----:B------:R-:W2:Y:S01]  /*8b30*/  LDC R25, c[0x0][0x148] ;  /* 0x00005200ff197b82 */ /* 0x000ea20000000800 */
[----:B------:R-:W-:Y:S01]  /*8b40*/  IMAD R4, R4, UR8, RZ ;  /* 0x0000000804047c24 */ /* 0x000fe2000f8e02ff */
[----:B------:R-:W-:-:S03]  /*8b50*/  ULDC UR7, c[0x0][0x618] ;  /* 0x0001860000077ab9 */ /* 0x000fc60000000800 */
[----:B------:R-:W3:Y:S01]  /*8b60*/  F2I.U32.TRUNC.NTZ R23, R23 ;  /* 0x0000001700177305 */ /* 0x000ee2000020f000 */
[C---:B------:R-:W-:Y:S02]  /*8b70*/  IMAD R7, R5.reuse, UR9, R4 ;  /* 0x0000000905077c24 */ /* 0x040fe4000f8e0204 */
[----:B------:R-:W-:Y:S01]  /*8b80*/  IMAD.WIDE.U32 R4, R5, UR8, R16 ;  /* 0x0000000805047c25 */ /* 0x000fe2000f8e0010 */
[----:B------:R-:W-:Y:S02]  /*8b90*/  ULDC.64 UR8, c[0x0][0x640] ;  /* 0x0001900000087ab9 */ /* 0x000fe40000000a00 */
[----:B------:R-:W-:Y:S01]  /*8ba0*/  ISETP.NE.U32.AND P0, PT, RZ, UR8, PT ;  /* 0x00000008ff007c0c */ /* 0x000fe2000bf05070 */
[----:B------:R-:W-:Y:S02]  /*8bb0*/  IMAD.IADD R5, R5, 0x1, R7 ;  /* 0x0000000105057824 */ /* 0x000fe400078e0207 */
[----:B-1----:R-:W-:Y:S01]  /*8bc0*/  IMAD.MOV R22, RZ, RZ, -R22 ;  /* 0x000000ffff167224 */ /* 0x002fe200078e0a16 */
[----:B------:R-:W-:-:S02]  /*8bd0*/  ISETP.NE.AND.EX P0, PT, RZ, UR9, PT, P0 ;  /* 0x00000009ff007c0c */ /* 0x000fc4000bf05300 */
[----:B------:R-:W-:Y:S01]  /*8be0*/  SHF.R.U64 R21, R4, UR7, R5 ;  /* 0x0000000704157c19 */ /* 0x000fe20008001205 */
[----:B0-----:R-:W-:Y:S01]  /*8bf0*/  IMAD R15, R6, R22, R15 ;  /* 0x00000016060f7224 */ /* 0x001fe200078e020f */
[----:B------:R-:W-:Y:S01]  /*8c00*/  SHF.R.U32.HI R4, RZ, UR7, R5 ;  /* 0x00000007ff047c19 */ /* 0x000fe20008011605 */
[----:B------:R-:W-:Y:S01]  /*8c10*/  ULDC UR7, c[0x0][0x608] ;  /* 0x0001820000077ab9 */ /* 0x000fe20000000800 */
[----:B---3--:R-:W-:Y:S02]  /*8c20*/  IMAD.MOV R6, RZ, RZ, -R23 ;  /* 0x000000ffff067224 */ /* 0x008fe400078e0a17 */
[--C-:B------:R-:W-:Y:S02]  /*8c30*/  SHF.R.U64 R22, R21, UR7, R4.reuse ;  /* 0x0000000715167c19 */ /* 0x100fe40008001204 */
[----:B------:R-:W-:Y:S01]  /*8c40*/  SHF.R.U32.HI R5, RZ, UR7, R4 ;  /* 0x00000007ff057c19 */ /* 0x000fe20008011604 */
[----:B------:R-:W-:Y:S01]  /*8c50*/  ULDC UR7, c[0x0][0x658] ;  /* 0x0001960000077ab9 */ /* 0x000fe20000000800 */
[----:B--2---:R-:W-:-:S02]  /*8c60*/  @P2 IMAD R15, R25, R6, R20 ;  /* 0x00000006190f2224 */ /* 0x004fc400078e0214 */
[--C-:B------:R-:W-:Y:S02]  /*8c70*/  SHF.R.U64 R20, R22, UR7, R5.reuse ;  /* 0x0000000716147c19 */ /* 0x100fe40008001205 */
[----:B------:R-:W-:-:S03]  /*8c80*/  SHF.R.U32.HI R23, RZ, UR7, R5 ;  /* 0x00000007ff177c19 */ /* 0x000fc60008011605 */
[----:B------:R-:W-:Y:S02]  /*8c90*/  IMAD.MOV.U32 R6, RZ, RZ, R20 ;  /* 0x000000ffff067224 */ /* 0x000fe400078e0014 */
[----:B------:R-:W-:Y:S01]  /*8ca0*/  IMAD.MOV.U32 R5, RZ, RZ, R23 ;  /* 0x000000ffff057224 */ /* 0x000fe200078e0017 */
[----:B------:R-:W-:Y:S06]  /*8cb0*/  @!P0 BRA `(.L_x_174) ;  /* 0x00000000002c8947 */ /* 0x000fec0003800000 */
        /* <DEDUP_REMOVED lines=9> */
[----:B------:R-:W-:-:S04]  /*8d50*/  IMAD.WIDE.U32.X R4, R23, UR9, R4, P1 ;  /* 0x0000000917047c25 */ /* 0x000fc800088e0404 */
[----:B------:R-:W-:-:S07]  /*8d60*/  IMAD.MOV.U32 R6, RZ, RZ, R4 ;  /* 0x000000ffff067224 */ /* 0x000fce00078e0004 */
.L_x_174:
[----:B------:R-:W-:Y:S01]  /*8d70*/  ULDC UR7, c[0x0][0x648] ;  /* 0x0001920000077ab9 */ /* 0x000fe20000000800 */
[----:B------:R-:W-:Y:S01]  /*8d80*/  LOP3.LUT R4, R22, UR6, RZ, 0xc0, !PT ;  /* 0x0000000616047c12 */ /* 0x000fe2000f8ec0ff */
[----:B------:R-:W-:Y:S01]  /*8d90*/  ULDC UR8, c[0x0][0x610] ;  /* 0x0001840000087ab9 */ /* 0x000fe20000000800 */
[----:B------:R-:W-:Y:S01]  /*8da0*/  SHF.R.U64 R5, R6, UR7, R5 ;  /* 0x0000000706057c19 */ /* 0x000fe20008001205 */
[----:B------:R-:W-:Y:S01]  /*8db0*/  ULDC UR7, c[0x0][0x638] ;  /* 0x00018e0000077ab9 */ /* 0x000fe20000000800 */
[----:B------:R-:W-:-:S03]  /*8dc0*/  LOP3.LUT R21, R21, UR4, RZ, 0xc0, !PT ;  /* 0x0000000415157c12 */ /* 0x000fc6000f8ec0ff */
[----:B------:R-:W-:Y:S02]  /*8dd0*/  IMAD.MOV R7, RZ, RZ, -R5 ;  /* 0x000000ffff077224 */ /* 0x000fe400078e0a05 */
[----:B------:R-:W-:Y:S02]  /*8de0*/  IMAD R4, R5, UR5, R4 ;  /* 0x0000000505047c24 */ /* 0x000fe4000f8e0204 */
[----:B------:R-:W-:Y:S01]  /*8df0*/  IMAD R20, R7, UR7, R20 ;  /* 0x0000000707147c24 */ /* 0x000fe2000f8e0214 */
[----:B------:R-:W-:Y:S01]  /*8e00*/  ULDC UR7, c[0x0][0x600] ;  /* 0x0001800000077ab9 */ /* 0x000fe20000000800 */
[----:B------:R-:W-:Y:S02]  /*8e10*/  IMAD R15, R4, UR8, R15 ;  /* 0x00000008040f7c24 */ /* 0x000fe4000f8e020f */
[----:B------:R-:W-:Y:S02]  /*8e20*/  IMAD R6, R20, UR7, R21 ;  /* 0x0000000714067c24 */ /* 0x000fe4000f8e0215 */
[----:B------:R-:W-:-:S03]  /*8e30*/  IMAD.MOV.U32 R4, RZ, RZ, 0x1 ;  /* 0x00000001ff047424 */ /* 0x000fc600078e00ff */
[----:B------:R-:W-:Y:S02]  /*8e40*/  SEL R20, R6, R15, !P2 ;  /* 0x0000000f06147207 */ /* 0x000fe40005000000 */
[----:B------:R-:W-:Y:S01]  /*8e50*/  SEL R21, R15, R6, !P2 ;  /* 0x000000060f157207 */ /* 0x000fe20005000000 */
[----:B------:R-:W-:-:S07]  /*8e60*/  IMAD.MOV.U32 R6, RZ, RZ, R14 ;  /* 0x000000ffff067224 */ /* 0x000fce00078e000e */
.L_x_172:
[----:B------:R-:W-:Y:S05]  /*8e70*/  BSYNC B1 ;  /* 0x0000000000017941 */ /* 0x000fea0003800000 */
.L_x_171:
[----:B------:R-:W-:-:S13]  /*8e80*/  LOP3.LUT P0, RZ, R4, 0xff, RZ, 0xc0, !PT ;  /* 0x000000ff04ff7812 */ /* 0x000fda000780c0ff */
[----:B------:R-:W-:Y:S05]  /*8e90*/  @P0 BRA `(.L_x_175) ;  /* 0xfffffff4000c0947 */ /* 0x000fea000383ffff */
[----:B------:R-:W-:Y:S05]  /*8ea0*/  BSYNC B0 ;  /* 0x0000000000007941 */ /* 0x000fea0003800000 */
.L_x_164:
[----:B------:R-:W-:-:S03]  /*8eb0*/  UMOV UR7, 0xffffffff ;  /* 0xffffffff00077882 */ /* 0x000fc60000000000 */
[----:B------:R-:W-:Y:S05]  /*8ec0*/  BRA.DIV UR7, `(.L_x_176) ;  /* 0x0000000207cc7947 */ /* 0x000fea000b800000 */
[----:B------:R-:W-:-:S13]  /*8ed0*/  ELECT P6, URZ, PT ;  /* 0x00000000003f782f */ /* 0x000fda00038c0000 */
.L_x_188:
[----:B------:R-:W-:Y:S04]  /*8ee0*/  BSSY B0, `(.L_x_177) ;  /* 0x0000019000007945 */ /* 0x000fe80003800000 */
[----:B------:R-:W-:Y:S05]  /*8ef0*/  @!P6 BRA `(.L_x_178) ;  /* 0x00000000005ce947 */ /* 0x000fea0003800000 */
[----:B------:R-:W-:-:S04]  /*8f00*/  LOP3.LUT R18, R18, 0x2, RZ, 0xfc, !PT ;  /* 0x0000000212127812 */ /* 0x000fc800078efcff */
[----:B------:R-:W-:-:S13]  /*8f10*/  ISETP.NE.AND P0, PT, R18, 0x3, PT ;  /* 0x000000031200780c */ /* 0x000fda0003f05270 */
[----:B------:R-:W-:Y:S05]  /*8f20*/  @!P0 BRA `(.L_x_179) ;  /* 0x0000000000048947 */ /* 0x000fea0003800000 */
[----:B------:R-:W-:Y:S01]  /*8f30*/  BPT.TRAP 0x1 ;  /* 0x000000040000795c */ /* 0x000fe20000300000 */
.L_x_179:
[----:B------:R-:W0:Y:S01]  /*8f40*/  S2R R5, SR_CgaCtaId ;  /* 0x0000000000057919 */ /* 0x000e220000008800 */
[----:B------:R-:W-:Y:S02]  /*8f50*/  MOV R0, 0x400 ;  /* 0x0000040000007802 */ /* 0x000fe40000000f00 */
[----:B------:R-:W-:Y:S02]  /*8f60*/  SHF.L.U32 R2, R3, 0x1f, RZ ;  /* 0x0000001f03027819 */ /* 0x000fe400000006ff */
[----:B0-----:R-:W-:-:S05]  /*8f70*/  LEA R5, R5, R0, 0x18 ;  /* 0x0000000005057211 */ /* 0x001fca00078ec0ff */
[----:B------:R-:W-:-:S04]  /*8f80*/  VIADD R5, R5, 0x10 ;  /* 0x0000001005057836 */ /* 0x000fc80000000000 */
[C---:B------:R-:W-:Y:S02]  /*8f90*/  IMAD R7, R8.reuse, 0x8, R5 ;  /* 0x0000000808077824 */ /* 0x040fe400078e0205 */
[----:B------:R-:W-:Y:S02]  /*8fa0*/  VIADD R8, R8, 0x1 ;  /* 0x0000000108087836 */ /* 0x000fe40000000000 */
[----:B------:R-:W0:Y:S03]  /*8fb0*/  SYNCS.PHASECHK.TRANS64.TRYWAIT P0, [R7+URZ], R2 ;  /* 0x00000002070075a7 */ /* 0x000e26000800017f */
[----:B------:R-:W-:-:S04]  /*8fc0*/  ISETP.NE.AND P1, PT, R8, 0x2, PT ;  /* 0x000000020800780c */ /* 0x000fc80003f25270 */
[----:B------:R-:W-:Y:S02]  /*8fd0*/  SEL R0, RZ, 0x1, P1 ;  /* 0x00000001ff007807 */ /* 0x000fe40000800000 */
[----:B------:R-:W-:Y:S02]  /*8fe0*/  SEL R8, R8, RZ, P1 ;  /* 0x000000ff08087207 */ /* 0x000fe40000800000 */
[----:B------:R-:W-:Y:S01]  /*8ff0*/  LOP3.LUT R0, R3, R0, RZ, 0x3c, !PT ;  /* 0x0000000003007212 */ /* 0x000fe200078e3cff */
[----:B0-----:R-:W-:Y:S06]  /*9000*/  @!P0 BRA `(.L_x_180) ;  /* 0x00000000009c8947 */ /* 0x001fec0003800000 */
.L_x_189:
[----:B------:R-:W-:Y:S01]  /*9010*/  IMAD R5, R8, 0x8, R5 ;  /* 0x0000000808057824 */ /* 0x000fe200078e0205 */
[----:B------:R-:W-:-:S07]  /*9020*/  SHF.L.U32 R0, R0, 0x1f, RZ ;  /* 0x0000001f00007819 */ /* 0x000fce00000006ff */
.L_x_181:
[----:B-1----:R1:W2:Y:S02]  /*9030*/  SYNCS.PHASECHK.TRANS64.TRYWAIT P0, [R5+URZ], R0 ;  /* 0x00000000050075a7 */ /* 0x0022a4000800017f */
[----:B--2---:R-:W-:Y:S05]  /*9040*/  @!P0 NANOSLEEP.SYNCS 0x989680 ;  /* 0x009896800000895d */ /* 0x004fea0003900000 */
[----:B------:R-:W2:Y:S02]  /*9050*/  @!P0 SYNCS.PHASECHK.TRANS64 P0, [R5+URZ], R0 ;  /* 0x00000000050085a7 */ /* 0x000ea4000800007f */
[----:B--2---:R-:W-:Y:S05]  /*9060*/  @!P0 BRA `(.L_x_181) ;  /* 0xfffffffc00f08947 */ /* 0x004fea000383ffff */
.L_x_178:
[----:B------:R-:W-:Y:S05]  /*9070*/  BSYNC B0 ;  /* 0x0000000000007941 */ /* 0x000fea0003800000 */
.L_x_177:
[----:B------:R-:W-:Y:S05]  /*9080*/  EXIT ;  /* 0x000000000000794d */ /* 0x000fea0003800000 */
.L_x_21:
[----:B-1----:R1:W2:Y:S02]  /*9090*/  SYNCS.PHASECHK.TRANS64.TRYWAIT P1, [R3+URZ], R0 ;  /* 0x00000000030075a7 */ /* 0x0022a4000802017f */
[----:B--2---:R-:W-:Y:S05]  /*90a0*/  @!P1 NANOSLEEP.SYNCS 0x989680 ;  /* 0x009896800000995d */ /* 0x004fea0003900000 */
[----:B------:R-:W2:Y:S02]  /*90b0*/  @!P1 SYNCS.PHASECHK.TRANS64 P1, [R3+URZ], R0 ;  /* 0x00000000030095a7 */ /* 0x000ea4000802007f */
[----:B--2---:R-:W-:Y:S05]  /*90c0*/  @!P1 BRA `(.L_x_21) ;  /* 0xfffffffc00f09947 */ /* 0x004fea000383ffff */
[----:B------:R-:W-:Y:S05]  /*90d0*/  BRA `(.L_x_20) ;  /* 0xffffff8400b47947 */ /* 0x000fea000383ffff */
.L_x_26:
[----:B-1----:R1:W2:Y:S02]  /*90e0*/  SYNCS.PHASECHK.TRANS64.TRYWAIT P1, [R5+URZ], R4 ;  /* 0x00000004050075a7 */ /* 0x0022a4000802017f */
[----:B--2---:R-:W-:Y:S05]  /*90f0*/  @!P1 NANOSLEEP.SYNCS 0x989680 ;  /* 0x009896800000995d */ /* 0x004fea0003900000 */
[----:B------:R-:W2:Y:S02]  /*9100*/  @!P1 SYNCS.PHASECHK.TRANS64 P1, [R5+URZ], R4 ;  /* 0x00000004050095a7 */ /* 0x000ea4000802007f */
[----:B--2---:R-:W-:Y:S05]  /*9110*/  @!P1 BRA `(.L_x_26) ;  /* 0xfffffffc00f09947 */ /* 0x004fea000383ffff */
[----:B------:R-:W-:Y:S05]  /*9120*/  BRA `(.L_x_25) ;  /* 0xffffff8c00c47947 */ /* 0x000fea000383ffff */
.L_x_165:
[----:B------:R-:W-:Y:S01]  /*9130*/  BSSY B1, `(.L_x_182) ;  /* 0x0000006000017945 */ /* 0x000fe20003800000 */
[----:B------:R-:W-:-:S07]  /*9140*/  IMAD.MOV.U32 R15, RZ, RZ, -0x1 ;  /* 0xffffffffff0f7424 */ /* 0x000fce00078e00ff */
[----:B------:R-:W-:Y:S05]  /*9150*/  WARPSYNC.COLLECTIVE R15, `(.L_x_183) ;  /* 0x000000000f0c7348 */ /* 0x000fea0003c00000 */
[----:B------:R-:W-:Y:S02]  /*9160*/  ELECT P6, UR62, PT ;  /* 0x00000000003e782f */ /* 0x000fe400038c0000 */
[----:B------:R-:W-:Y:S01]  /*9170*/  MOV R14, UR62 ;  /* 0x0000003e000e7c02 */ /* 0x000fe20008000f00 */
[----:B------:R-:W-:Y:S10]  /*9180*/  ENDCOLLECTIVE ;  /* 0x000000000000791b */ /* 0x000ff40003800000 */
.L_x_183:
[----:B------:R-:W-:Y:S05]  /*9190*/  BSYNC B1 ;  /* 0x0000000000017941 */ /* 0x000fea0003800000 */
.L_x_182:
[----:B------:R-:W-:Y:S05]  /*91a0*/  BRA `(.L_x_184) ;  /* 0xfffffff000547947 */ /* 0x000fea000383ffff */
.L_x_168:
[----:B-1----:R1:W2:Y:S02]  /*91b0*/  SYNCS.PHASECHK.TRANS64.TRYWAIT P0, [R23+URZ+0x10], R14 ;  /* 0x0000100e170075a7 */ /* 0x0022a4000800017f */
[----:B--2---:R-:W-:Y:S05]  /*91c0*/  @!P0 NANOSLEEP.SYNCS 0x989680 ;  /* 0x009896800000895d */ /* 0x004fea0003900000 */
[----:B------:R-:W2:Y:S02]  /*91d0*/  @!P0 SYNCS.PHASECHK.TRANS64 P0, [R23+URZ+0x10], R14 ;  /* 0x0000100e170085a7 */ /* 0x000ea4000800007f */
[----:B--2---:R-:W-:Y:S05]  /*91e0*/  @!P0 BRA `(.L_x_168) ;  /* 0xfffffffc00f08947 */ /* 0x004fea000383ffff */
[----:B------:R-:W-:Y:S05]  /*91f0*/  BRA `(.L_x_185) ;  /* 0xfffffff0008c7947 */ /* 0x000fea000383ffff */
.L_x_176:
[----:B------:R-:W-:Y:S01]  /*9200*/  BSSY B0, `(.L_x_186) ;  /* 0x0000006000007945 */ /* 0x000fe20003800000 */
[----:B------:R-:W-:-:S07]  /*9210*/  IMAD.MOV.U32 R15, RZ, RZ, -0x1 ;  /* 0xffffffffff0f7424 */ /* 0x000fce00078e00ff */
[----:B------:R-:W-:Y:S05]  /*9220*/  WARPSYNC.COLLECTIVE R15, `(.L_x_187) ;  /* 0x000000000f0c7348 */ /* 0x000fea0003c00000 */
[----:B------:R-:W-:Y:S02]  /*9230*/  ELECT P6, UR62, PT ;  /* 0x00000000003e782f */ /* 0x000fe400038c0000 */
[----:B------:R-:W-:Y:S01]  /*9240*/  MOV R14, UR62 ;  /* 0x0000003e000e7c02 */ /* 0x000fe20008000f00 */
[----:B------:R-:W-:Y:S10]  /*9250*/  ENDCOLLECTIVE ;  /* 0x000000000000791b */ /* 0x000ff40003800000 */
.L_x_187:
[----:B------:R-:W-:Y:S05]  /*9260*/  BSYNC B0 ;  /* 0x0000000000007941 */ /* 0x000fea0003800000 */
.L_x_186:
[----:B------:R-:W-:Y:S05]  /*9270*/  BRA `(.L_x_188) ;  /* 0xfffffffc00187947 */ /* 0x000fea000383ffff */
.L_x_180:
[----:B0-----:R0:W1:Y:S02]  /*9280*/  SYNCS.PHASECHK.TRANS64.TRYWAIT P0, [R7+URZ], R2 ;  /* 0x00000002070075a7 */ /* 0x001064000800017f */
[----:B-1----:R-:W-:Y:S05]  /*9290*/  @!P0 NANOSLEEP.SYNCS 0x989680 ;  /* 0x009896800000895d */ /* 0x002fea0003900000 */
[----:B------:R-:W1:Y:S02]  /*92a0*/  @!P0 SYNCS.PHASECHK.TRANS64 P0, [R7+URZ], R2 ;  /* 0x00000002070085a7 */ /* 0x000e64000800007f */
[----:B-1----:R-:W-:Y:S05]  /*92b0*/  @!P0 BRA `(.L_x_180) ;  /* 0xfffffffc00f08947 */ /* 0x002fea000383ffff */
[----:B------:R-:W-:Y:S05]  /*92c0*/  BRA `(.L_x_189) ;  /* 0xfffffffc00507947 */ /* 0x000fea000383ffff */
.L_x_190:
[----:B------:R-:W-:-:S00]  /*92d0*/  BRA `(.L_x_190) ;  /* 0xfffffffc00fc7947 */ /* 0x000fc0000383ffff */
[----:B------:R-:W-:-:S00]  /*92e0*/  NOP ;  /* 0x0000000000007918 */ /* 0x000fc00000000000 */
        /* <DEDUP_REMOVED lines=9> */
.L_x_191:


//--------------------- .nv.global.init           --------------------------
	.section	.nv.global.init,"aw",@progbits
.nv.global.init:
	.type		$str$22,@object
	.size		$str$22,($str$23 - $str$22)
$str$22:
        /*0000*/ 	.byte	0x6b, 0x5f, 0x74, 0x69, 0x6c, 0x65, 0x5f, 0x63, 0x6f, 0x75, 0x6e, 0x74, 0x20, 0x3e, 0x3d, 0x20
        /*0010*/ 	.byte	0x31, 0x00
	.type		$str$23,@object
	.size		$str$23,(__unnamed_1 - $str$23)
$str$23:
        /*0012*/ 	.byte	0x2f, 0x74, 0x6d, 0x70, 0x2f, 0x63, 0x75, 0x74, 0x6c, 0x61, 0x73, 0x73, 0x5f, 0x73, 0x77, 0x65
        /*0022*/ 	.byte	0x65, 0x70, 0x5f, 0x73, 0x72, 0x63, 0x2f, 0x69, 0x6e, 0x63, 0x6c, 0x75, 0x64, 0x65, 0x2f, 0x63
        /*0032*/ 	.byte	0x75, 0x74, 0x6c, 0x61, 0x73, 0x73, 0x2f, 0x67, 0x65, 0x6d, 0x6d, 0x2f, 0x63, 0x6f, 0x6c, 0x6c
        /*0042*/ 	.byte	0x65, 0x63, 0x74, 0x69, 0x76, 0x65, 0x2f, 0x73, 0x6d, 0x39, 0x30, 0x5f, 0x6d, 0x6d, 0x61, 0x5f
        /*0052*/ 	.byte	0x74, 0x6d, 0x61, 0x5f, 0x67, 0x6d, 0x6d, 0x61, 0x5f, 0x73, 0x73, 0x5f, 0x77, 0x61, 0x72, 0x70
        /*0062*/ 	.byte	0x73, 0x70, 0x65, 0x63, 0x69, 0x61, 0x6c, 0x69, 0x7a, 0x65, 0x64, 0x2e, 0x68, 0x70, 0x70, 0x00
	.type		__unnamed_1,@object
	.size		__unnamed_1,(.L_0 - __unnamed_1)
__unnamed_1:
        /*0072*/ 	.byte	0x76, 0x6f, 0x69, 0x64, 0x20, 0x63, 0x75, 0x74, 0x6c, 0x61, 0x73, 0x73, 0x3a, 0x3a, 0x67, 0x65
        /* <DEDUP_REMOVED lines=180> */
        /*0bc2*/ 	.byte	0x74, 0x79, 0x5d, 0x00
.L_0:


//--------------------- .nv.shared._ZN7cutlass13device_kernelINS_4gemm6kernel13GemmUniversalIN4cute5tupleIJiiiiEEENS1_10collective13CollectiveMmaINS1_34MainloopSm90TmaGmmaWarpSpecializedILi2ENS5_IJNS4_1CILi2EEENSA_ILi1EEESC_EEENS1_35KernelTmaWarpSpecializedCooperativeEEENS5_IJNSA_ILi256EEENSA_ILi64EEENSA_ILi128EEEEEENS_6half_tENS5_IJlSC_lEEESK_SL_NS4_8TiledMMAINS4_8MMA_AtomIJNS4_4SM904GMMA25MMA_64x64x16_F32F16F16_SSILNSP_5MajorE0ELSR_0ELNSP_7ScaleInE1ELSS_1EEEEEENS4_6LayoutISD_NS5_IJSC_NSA_ILi0EEESW_EEEEENS5_IJNS4_10UnderscoreESZ_SZ_EEEEENS4_13SM90_TMA_LOADENS4_14ComposedLayoutINS4_7SwizzleILi3ELi4ELi3EEENS4_18smem_ptr_flag_bitsILi16EEENSV_INS5_IJNSA_ILi8EEESH_EEENS5_IJSH_SC_EEEEEEEvNS4_8identityENS4_23SM90_TMA_LOAD_MULTICASTES1C_vS1D_EENS_8epilogue10collective6detail29Sm90TmaWarpSpecializedAdapterINS1H_15DefaultEpilogueISK_SL_SL_NS1G_6thread17LinearCombinationISK_Li1EffLNS1L_9ScaleType4KindE0ELNS_15FloatRoundStyleE2ESK_EENS1_15EpilogueDefaultEEEEEvvEEEEvNT_6ParamsE --------------------------
	.section	.nv.shared._ZN7cutlass13device_kernelINS_4gemm6kernel13GemmUniversalIN4cute5tupleIJiiiiEEENS1_10collective13CollectiveMmaINS1_34MainloopSm90TmaGmmaWarpSpecializedILi2ENS5_IJNS4_1CILi2EEENSA_ILi1EEESC_EEENS1_35KernelTmaWarpSpecializedCooperativeEEENS5_IJNSA_ILi256EEENSA_ILi64EEENSA_ILi128EEEEEENS_6half_tENS5_IJlSC_lEEESK_SL_NS4_8TiledMMAINS4_8MMA_AtomIJNS4_4SM904GMMA25MMA_64x64x16_F32F16F16_SSILNSP_5MajorE0ELSR_0ELNSP_7ScaleInE1ELSS_1EEEEEENS4_6LayoutISD_NS5_IJSC_NSA_ILi0EEESW_EEEEENS5_IJNS4_10UnderscoreESZ_SZ_EEEEENS4_13SM90_TMA_LOADENS4_14ComposedLayoutINS4_7SwizzleILi3ELi4ELi3EEENS4_18smem_ptr_flag_bitsILi16EEENSV_INS5_IJNSA_ILi8EEESH_EEENS5_IJSH_SC_EEEEEEEvNS4_8identityENS4_23SM90_TMA_LOAD_MULTICASTES1C_vS1D_EENS_8epilogue10collective6detail29Sm90TmaWarpSpecializedAdapterINS1H_15DefaultEpilogueISK_SL_SL_NS1G_6thread17LinearCombinationISK_Li1EffLNS1L_9ScaleType4KindE0ELNS_15FloatRoundStyleE2ESK_EENS1_15EpilogueDefaultEEEEEvvEEEEvNT_6ParamsE,"aw",@nobits
	.sectionflags	@""
	.align	16
	.zero		1024


//--------------------- .nv.shared.reserved.0     --------------------------
	.section	.nv.shared.reserved.0,"aw",@nobits
	.weak		__nv_reservedSMEM_offset_0_alias
	.size		__nv_reservedSMEM_offset_0_alias, 0, 0
	.other		__nv_reservedSMEM_offset_0_alias,@"STO_CUDA_RESERVED_SHARED STV_DEFAULT"
__nv_reservedSMEM_offset_0_alias:
	.zero		0


//--------------------- .nv.global                --------------------------
	.section	.nv.global,"aw",@nobits
.nv.global:
	.type		_ZN40_INTERNAL_64093099_4_k_cu_58af899d_345984cute1_E,@object
	.size		_ZN40_INTERNAL_64093099_4_k_cu_58af899d_345984cute1_E,(_ZN40_INTERNAL_64093099_4_k_cu_58af899d_345984cuda3std3__45__cpo6cbeginE - _ZN40_INTERNAL_64093099_4_k_cu_58af899d_345984cute1_E)
_ZN40_INTERNAL_64093099_4_k_cu_58af899d_345984cute1_E:
	.zero		1
	.type		_ZN40_INTERNAL_64093099_4_k_cu_58af899d_345984cuda3std3__45__cpo6cbeginE,@object
	.size		_ZN40_INTERNAL_64093099_4_k_cu_58af899d_345984cuda3std3__45__cpo6cbeginE,(_ZN40_INTERNAL_64093099_4_k_cu_58af899d_345984cuda3std3__48in_placeE - _ZN40_INTERNAL_64093099_4_k_cu_58af899d_345984cuda3std3__45__cpo6cbeginE)
_ZN40_INTERNAL_64093099_4_k_cu_58af899d_345984cuda3std3__45__cpo6cbeginE:
	.zero		1
	.type		_ZN40_INTERNAL_64093099_4_k_cu_58af899d_345984cuda3std3__48in_placeE,@object
	.size		_ZN40_INTERNAL_64093099_4_k_cu_58af899d_345984cuda3std3__48in_placeE,(_ZN40_INTERNAL_64093099_4_k_cu_58af899d_345984cuda3std6ranges3__45__cpo9iter_moveE - _ZN40_INTERNAL_64093099_4_k_cu_58af899d_345984cuda3std3__48in_placeE)
_ZN40_INTERNAL_64093099_4_k_cu_58af899d_345984cuda3std3__48in_placeE:
	.zero		1
	.type		_ZN40_INTERNAL_64093099_4_k_cu_58af899d_345984cuda3std6ranges3__45__cpo9iter_moveE,@object
	.size		_ZN40_INTERNAL_64093099_4_k_cu_58af899d_345984cuda3std6ranges3__45__cpo9iter_moveE,(_ZN40_INTERNAL_64093099_4_k_cu_58af899d_345984cuda3std3__45__cpo5beginE - _ZN40_INTERNAL_64093099_4_k_cu_58af899d_345984cuda3std6ranges3__45__cpo9iter_moveE)
_ZN40_INTERNAL_64093099_4_k_cu_58af899d_345984cuda3std6ranges3__45__cpo9iter_moveE:
	.zero		1
	.type		_ZN40_INTERNAL_64093099_4_k_cu_58af899d_345984cuda3std3__45__cpo5beginE,@object
	.size		_ZN40_INTERNAL_64093099_4_k_cu_58af899d_345984cuda3std3__45__cpo5beginE,(_ZN40_INTERNAL_64093099_4_k_cu_58af899d_345984cuda3std3__442_GLOBAL__N__64093099_4_k_cu_58af899d_345986ignoreE - _ZN40_INTERNAL_64093099_4_k_cu_58af899d_345984cuda3std3__45__cpo5beginE)
_ZN40_INTERNAL_64093099_4_k_cu_58af899d_345984cuda3std3__45__cpo5beginE:
	.zero		1
	.type		_ZN40_INTERNAL_64093099_4_k_cu_58af899d_345984cuda3std3__442_GLOBAL__N__64093099_4_k_cu_58af899d_345986ignoreE,@object
	.size		_ZN40_INTERNAL_64093099_4_k_cu_58af899d_345984cuda3std3__442_GLOBAL__N__64093099_4_k_cu_58af899d_345986ignoreE,(_ZN40_INTERNAL_64093099_4_k_cu_58af899d_345984cute7productE - _ZN40_INTERNAL_64093099_4_k_cu_58af899d_345984cuda3std3__442_GLOBAL__N__64093099_4_k_cu_58af899d_345986ignoreE)
_ZN40_INTERNAL_64093099_4_k_cu_58af899d_345984cuda3std3__442_GLOBAL__N__64093099_4_k_cu_58af899d_345986ignoreE:
	.zero		1
	.type		_ZN40_INTERNAL_64093099_4_k_cu_58af899d_345984cute7productE,@object
	.size		_ZN40_INTERNAL_64093099_4_k_cu_58af899d_345984cute7productE,(_ZN40_INTERNAL_64093099_4_k_cu_58af899d_345984cuda3std3__45__cpo3endE - _ZN40_INTERNAL_64093099_4_k_cu_58af899d_345984cute7productE)
_ZN40_INTERNAL_64093099_4_k_cu_58af899d_345984cute7productE:
	.zero		1
	.type		_ZN40_INTERNAL_64093099_4_k_cu_58af899d_345984cuda3std3__45__cpo3endE,@object
	.size		_ZN40_INTERNAL_64093099_4_k_cu_58af899d_345984cuda3std3__45__cpo3endE,(_ZN40_INTERNAL_64093099_4_k_cu_58af899d_345984cuda3std3__419piecewise_constructE - _ZN40_INTERNAL_64093099_4_k_cu_58af899d_345984cuda3std3__45__cpo3endE)
_ZN40_INTERNAL_64093099_4_k_cu_58af899d_345984cuda3std3__45__cpo3endE:
	.zero		1
	.type		_ZN40_INTERNAL_64093099_4_k_cu_58af899d_345984cuda3std3__419piecewise_constructE,@object
	.size		_ZN40_INTERNAL_64093099_4_k_cu_58af899d_345984cuda3std3__419piecewise_constructE,(_ZN40_INTERNAL_64093099_4_k_cu_58af899d_345984cuda3std3__45__cpo4cendE - _ZN40_INTERNAL_64093099_4_k_cu_58af899d_345984cuda3std3__419piecewise_constructE)
_ZN40_INTERNAL_64093099_4_k_cu_58af899d_345984cuda3std3__419piecewise_constructE:
	.zero		1
	.type		_ZN40_INTERNAL_64093099_4_k_cu_58af899d_345984cuda3std3__45__cpo4cendE,@object
	.size		_ZN40_INTERNAL_64093099_4_k_cu_58af899d_345984cuda3std3__45__cpo4cendE,(_ZN40_INTERNAL_64093099_4_k_cu_58af899d_345984cuda3std6ranges3__45__cpo4swapE - _ZN40_INTERNAL_64093099_4_k_cu_58af899d_345984cuda3std3__45__cpo4cendE)
_ZN40_INTERNAL_64093099_4_k_cu_58af899d_345984cuda3std3__45__cpo4cendE:
	.zero		1
	.type		_ZN40_INTERNAL_64093099_4_k_cu_58af899d_345984cuda3std6ranges3__45__cpo4swapE,@object
	.size		_ZN40_INTERNAL_64093099_4_k_cu_58af899d_345984cuda3std6ranges3__45__cpo4swapE,(.L_8 - _ZN40_INTERNAL_64093099_4_k_cu_58af899d_345984cuda3std6ranges3__45__cpo4swapE)
_ZN40_INTERNAL_64093099_4_k_cu_58af899d_345984cuda3std6ranges3__45__cpo4swapE:
	.zero		1
.L_8:


//--------------------- .nv.constant0._ZN7cutlass13device_kernelINS_4gemm6kernel13GemmUniversalIN4cute5tupleIJiiiiEEENS1_10collective13CollectiveMmaINS1_34MainloopSm90TmaGmmaWarpSpecializedILi2ENS5_IJNS4_1CILi2EEENSA_ILi1EEESC_EEENS1_35KernelTmaWarpSpecializedCooperativeEEENS5_IJNSA_ILi256EEENSA_ILi64EEENSA_ILi128EEEEEENS_6half_tENS5_IJlSC_lEEESK_SL_NS4_8TiledMMAINS4_8MMA_AtomIJNS4_4SM904GMMA25MMA_64x64x16_F32F16F16_SSILNSP_5MajorE0ELSR_0ELNSP_7ScaleInE1ELSS_1EEEEEENS4_6LayoutISD_NS5_IJSC_NSA_ILi0EEESW_EEEEENS5_IJNS4_10UnderscoreESZ_SZ_EEEEENS4_13SM90_TMA_LOADENS4_14ComposedLayoutINS4_7SwizzleILi3ELi4ELi3EEENS4_18smem_ptr_flag_bitsILi16EEENSV_INS5_IJNSA_ILi8EEESH_EEENS5_IJSH_SC_EEEEEEEvNS4_8identityENS4_23SM90_TMA_LOAD_MULTICASTES1C_vS1D_EENS_8epilogue10collective6detail29Sm90TmaWarpSpecializedAdapterINS1H_15DefaultEpilogueISK_SL_SL_NS1G_6thread17LinearCombinationISK_Li1EffLNS1L_9ScaleType4KindE0ELNS_15FloatRoundStyleE2ESK_EENS1_15EpilogueDefaultEEEEEvvEEEEvNT_6ParamsE --------------------------
	.section	.nv.constant0._ZN7cutlass13device_kernelINS_4gemm6kernel13GemmUniversalIN4cute5tupleIJiiiiEEENS1_10collective13CollectiveMmaINS1_34MainloopSm90TmaGmmaWarpSpecializedILi2ENS5_IJNS4_1CILi2EEENSA_ILi1EEESC_EEENS1_35KernelTmaWarpSpecializedCooperativeEEENS5_IJNSA_ILi256EEENSA_ILi64EEENSA_ILi128EEEEEENS_6half_tENS5_IJlSC_lEEESK_SL_NS4_8TiledMMAINS4_8MMA_AtomIJNS4_4SM904GMMA25MMA_64x64x16_F32F16F16_SSILNSP_5MajorE0ELSR_0ELNSP_7ScaleInE1ELSS_1EEEEEENS4_6LayoutISD_NS5_IJSC_NSA_ILi0EEESW_EEEEENS5_IJNS4_10UnderscoreESZ_SZ_EEEEENS4_13SM90_TMA_LOADENS4_14ComposedLayoutINS4_7SwizzleILi3ELi4ELi3EEENS4_18smem_ptr_flag_bitsILi16EEENSV_INS5_IJNSA_ILi8EEESH_EEENS5_IJSH_SC_EEEEEEEvNS4_8identityENS4_23SM90_TMA_LOAD_MULTICASTES1C_vS1D_EENS_8epilogue10collective6detail29Sm90TmaWarpSpecializedAdapterINS1H_15DefaultEpilogueISK_SL_SL_NS1G_6thread17LinearCombinationISK_Li1EffLNS1L_9ScaleType4KindE0ELNS_15FloatRoundStyleE2ESK_EENS1_15EpilogueDefaultEEEEEvvEEEEvNT_6ParamsE,"a",@progbits
	.sectionflags	@""
	.align	4
.nv.constant0._ZN7cutlass13device_kernelINS_4gemm6kernel13GemmUniversalIN4cute5tupleIJiiiiEEENS1_10collective13CollectiveMmaINS1_34MainloopSm90TmaGmmaWarpSpecializedILi2ENS5_IJNS4_1CILi2EEENSA_ILi1EEESC_EEENS1_35KernelTmaWarpSpecializedCooperativeEEENS5_IJNSA_ILi256EEENSA_ILi64EEENSA_ILi128EEEEEENS_6half_tENS5_IJlSC_lEEESK_SL_NS4_8TiledMMAINS4_8MMA_AtomIJNS4_4SM904GMMA25MMA_64x64x16_F32F16F16_SSILNSP_5MajorE0ELSR_0ELNSP_7ScaleInE1ELSS_1EEEEEENS4_6LayoutISD_NS5_IJSC_NSA_ILi0EEESW_EEEEENS5_IJNS4_10UnderscoreESZ_SZ_EEEEENS4_13SM90_TMA_LOADENS4_14ComposedLayoutINS4_7SwizzleILi3ELi4ELi3EEENS4_18smem_ptr_flag_bitsILi16EEENSV_INS5_IJNSA_ILi8EEESH_EEENS5_IJSH_SC_EEEEEEEvNS4_8identityENS4_23SM90_TMA_LOAD_MULTICASTES1C_vS1D_EENS_8epilogue10collective6detail29Sm90TmaWarpSpecializedAdapterINS1H_15DefaultEpilogueISK_SL_SL_NS1G_6thread17LinearCombinationISK_Li1EffLNS1L_9ScaleType4KindE0ELNS_15FloatRoundStyleE2ESK_EENS1_15EpilogueDefaultEEEEEvvEEEEvNT_6ParamsE:
	.zero		1664


//--------------------- SYMBOLS --------------------------

	.type		.nv.reservedSmem.offset0,@object
	.size		.nv.reservedSmem.offset0,0x4
	.type		__assertfail,@function
